def attn_fwd(
    Q,
    K,
    V,
    Out,
    Lse,
    sm_scale,
    stride_qz,
    stride_qh,
    stride_qm,
    stride_qk,
    stride_kz,
    stride_kh,
    stride_kn,
    stride_kk,
    stride_vz,
    stride_vh,
    stride_vn,
    stride_vk,
    stride_oz,
    stride_oh,
    stride_om,
    stride_ok,
    seqlen_q,
    seqlen_k,
    BLOCK_M: tl.constexpr,
    BLOCK_N: tl.constexpr,
    HEAD_DIM: tl.constexpr,
    CAUSAL: tl.constexpr,
):
    start_m = tl.program_id(0)
    off_hz = tl.program_id(1)
    q_off = off_hz * stride_qh
    k_off = off_hz * stride_kh
    v_off = off_hz * stride_vh
    offs_m = start_m * BLOCK_M + tl.arange(0, BLOCK_M)
    offs_d = tl.arange(0, HEAD_DIM)
    offs_n = tl.arange(0, BLOCK_N)
    q_ptrs = Q + q_off + offs_m[:, None] * stride_qm + offs_d[None, :] * stride_qk
    k_ptrs = K + k_off + offs_d[:, None] * stride_kk + offs_n[None, :] * stride_kn
    v_ptrs = V + v_off + offs_n[:, None] * stride_vn + offs_d[None, :] * stride_vk
    m_i = tl.full([BLOCK_M], float("-inf"), dtype=tl.float32)
    l_i = tl.zeros([BLOCK_M], dtype=tl.float32) + 1.0
    acc = tl.zeros([BLOCK_M, HEAD_DIM], dtype=tl.float32)
    q = tl.load(q_ptrs)
    acc, l_i, m_i = _attn_fwd_inner(
        acc,
        l_i,
        m_i,
        q,
        k_ptrs,
        v_ptrs,
        sm_scale,
        stride_kn,
        stride_vn,
        start_m,
        seqlen_k,
        BLOCK_M,
        BLOCK_N,
        HEAD_DIM,
        CAUSAL,
    )
    acc = acc / l_i[:, None]
    lse = m_i + tl.math.log2(l_i) / 1.4426950408889634
    o_ptrs = (
        Out
        + off_hz * stride_oh
        + offs_m[:, None] * stride_om
        + offs_d[None, :] * stride_ok
    )
    tl.store(o_ptrs, acc.to(Out.dtype.element_ty))
    tl.store(Lse + off_hz * seqlen_q + offs_m, lse)

# config = {"BLOCK_M": 256, "BLOCK_N": 128, "HEAD_DIM": 64, "arch": "sm_90", "causal": true, "dtype": "fp16", "num_stages": 2, "num_warps": 16}
# arch = sm_90


// ===== COMPILED SASS (sm_90a) =====

	.target	sm_90a

	.elftype	@"ET_EXEC"


//--------------------- .note.nv.tkinfo           --------------------------
	.section	.note.nv.tkinfo,"",@"SHT_NOTE"
	.sectionflags	@"SHF_NOTE_NV_TKINFO"
	.tkinfo
        /*0018*/ 	.word	0x00000002
        /*0030*/ 	.string	""
        /*0030*/ 	.string	"ptxas"
        /*0030*/ 	.string	"Cuda compilation tools, release 13.0, V13.0.88"
        /*0030*/ 	.string	"Build cuda_13.0.r13.0/compiler.36424714_0"
        /*0030*/ 	.string	"-v  -suppress-debug-info  -lineinfo  -arch sm_90a "



//--------------------- .note.nv.cuinfo           --------------------------
	.section	.note.nv.cuinfo,"",@"SHT_NOTE"
	.sectionflags	@"SHF_NOTE_NV_CUINFO"
        /*0018*/ 	.short	0x0002
        /*001a*/ 	.short	0x005a
        /*001c*/ 	.short	0x0082
	.zero		2


//--------------------- .nv.info                  --------------------------
	.section	.nv.info,"",@"SHT_CUDA_INFO"
	.align	4


	//----- nvinfo : EIATTR_REGCOUNT
	.align		4
        /*0000*/ 	.byte	0x04, 0x2f
        /*0002*/ 	.short	(.L_2 - .L_1)
	.align		4
.L_1:
        /*0004*/ 	.word	index@(attn_fwd)
        /*0008*/ 	.word	0x00000080


	//----- nvinfo : EIATTR_FRAME_SIZE
	.align		4
.L_2:
        /*000c*/ 	.byte	0x04, 0x11
        /*000e*/ 	.short	(.L_4 - .L_3)
	.align		4
.L_3:
        /*0010*/ 	.word	index@(attn_fwd)
        /*0014*/ 	.word	0x00000188


	//----- nvinfo : EIATTR_MIN_STACK_SIZE
	.align		4
.L_4:
        /*0018*/ 	.byte	0x04, 0x12
        /*001a*/ 	.short	(.L_6 - .L_5)
	.align		4
.L_5:
        /*001c*/ 	.word	index@(attn_fwd)
        /*0020*/ 	.word	0x00000188
.L_6:


//--------------------- .nv.compat                --------------------------
	.section	.nv.compat,"",@"SHT_CUDA_COMPAT_INFO"
	.align	4
        /*0000*/ 	.byte	0x02, 0x09, 0x01, 0x00, 0x02, 0x02, 0x04, 0x00, 0x02, 0x05, 0x05, 0x00, 0x03, 0x07, 0x01, 0x01
        /*0010*/ 	.byte	0x02, 0x03, 0x00, 0x00, 0x02, 0x06, 0x01, 0x00, 0x04, 0x0b, 0x08, 0x00, 0x00, 0x00, 0x00, 0x00
        /*0020*/ 	.byte	0x00, 0x00, 0x00, 0x00


//--------------------- .nv.info.attn_fwd         --------------------------
	.section	.nv.info.attn_fwd,"",@"SHT_CUDA_INFO"
	.sectionflags	@""
	.align	4


	//----- nvinfo : EIATTR_CUDA_API_VERSION
	.align		4
        /*0000*/ 	.byte	0x04, 0x37
        /*0002*/ 	.short	(.L_8 - .L_7)
.L_7:
        /*0004*/ 	.word	0x00000082


	//----- nvinfo : EIATTR_KPARAM_INFO
	.align		4
.L_8:
        /*0008*/ 	.byte	0x04, 0x17
        /*000a*/ 	.short	(.L_10 - .L_9)
.L_9:
        /*000c*/ 	.word	0x00000000
        /*0010*/ 	.short	0x0019
        /*0012*/ 	.short	0x0080
        /*0014*/ 	.byte	0x00, 0xf4, 0x21, 0x00


	//----- nvinfo : EIATTR_KPARAM_INFO
	.align		4
.L_10:
        /*0018*/ 	.byte	0x04, 0x17
        /*001a*/ 	.short	(.L_12 - .L_11)
.L_11:
        /*001c*/ 	.word	0x00000000
        /*0020*/ 	.short	0x0018
        /*0022*/ 	.short	0x0078
        /*0024*/ 	.byte	0x00, 0xf4, 0x21, 0x00


	//----- nvinfo : EIATTR_KPARAM_INFO
	.align		4
.L_12:
        /*0028*/ 	.byte	0x04, 0x17
        /*002a*/ 	.short	(.L_14 - .L_13)
.L_13:
        /*002c*/ 	.word	0x00000000
        /*0030*/ 	.short	0x0017
        /*0032*/ 	.short	0x0070
        /*0034*/ 	.byte	0x00, 0xf0, 0x11, 0x00


	//----- nvinfo : EIATTR_KPARAM_INFO
	.align		4
.L_14:
        /*0038*/ 	.byte	0x04, 0x17
        /*003a*/ 	.short	(.L_16 - .L_15)
.L_15:
        /*003c*/ 	.word	0x00000000
        /*0040*/ 	.short	0x0016
        /*0042*/ 	.short	0x006c
        /*0044*/ 	.byte	0x00, 0xf0, 0x11, 0x00


	//----- nvinfo : EIATTR_KPARAM_INFO
	.align		4
.L_16:
        /*0048*/ 	.byte	0x04, 0x17
        /*004a*/ 	.short	(.L_18 - .L_17)
.L_17:
        /*004c*/ 	.word	0x00000000
        /*0050*/ 	.short	0x0015
        /*0052*/ 	.short	0x0068
        /*0054*/ 	.byte	0x00, 0xf0, 0x11, 0x00


	//----- nvinfo : EIATTR_KPARAM_INFO
	.align		4
.L_18:
        /*0058*/ 	.byte	0x04, 0x17
        /*005a*/ 	.short	(.L_20 - .L_19)
.L_19:
        /*005c*/ 	.word	0x00000000
        /*0060*/ 	.short	0x0014
        /*0062*/ 	.short	0x0064
        /*0064*/ 	.byte	0x00, 0xf0, 0x11, 0x00


	//----- nvinfo : EIATTR_KPARAM_INFO
	.align		4
.L_20:
        /*0068*/ 	.byte	0x04, 0x17
        /*006a*/ 	.short	(.L_22 - .L_21)
.L_21:
        /*006c*/ 	.word	0x00000000
        /*0070*/ 	.short	0x0013
        /*0072*/ 	.short	0x0060
        /*0074*/ 	.byte	0x00, 0xf0, 0x11, 0x00


	//----- nvinfo : EIATTR_KPARAM_INFO
	.align		4
.L_22:
        /*0078*/ 	.byte	0x04, 0x17
        /*007a*/ 	.short	(.L_24 - .L_23)
.L_23:
        /*007c*/ 	.word	0x00000000
        /*0080*/ 	.short	0x0012
        /*0082*/ 	.short	0x005c
        /*0084*/ 	.byte	0x00, 0xf0, 0x11, 0x00


	//----- nvinfo : EIATTR_KPARAM_INFO
	.align		4
.L_24:
        /*0088*/ 	.byte	0x04, 0x17
        /*008a*/ 	.short	(.L_26 - .L_25)
.L_25:
        /*008c*/ 	.word	0x00000000
        /*0090*/ 	.short	0x0011
        /*0092*/ 	.short	0x0058
        /*0094*/ 	.byte	0x00, 0xf0, 0x11, 0x00


	//----- nvinfo : EIATTR_KPARAM_INFO
	.align		4
.L_26:
        /*0098*/ 	.byte	0x04, 0x17
        /*009a*/ 	.short	(.L_28 - .L_27)
.L_27:
        /*009c*/ 	.word	0x00000000
        /*00a0*/ 	.short	0x0010
        /*00a2*/ 	.short	0x0054
        /*00a4*/ 	.byte	0x00, 0xf0, 0x11, 0x00


	//----- nvinfo : EIATTR_KPARAM_INFO
	.align		4
.L_28:
        /*00a8*/ 	.byte	0x04, 0x17
        /*00aa*/ 	.short	(.L_30 - .L_29)
.L_29:
        /*00ac*/ 	.word	0x00000000
        /*00b0*/ 	.short	0x000f
        /*00b2*/ 	.short	0x0050
        /*00b4*/ 	.byte	0x00, 0xf0, 0x11, 0x00


	//----- nvinfo : EIATTR_KPARAM_INFO
	.align		4
.L_30:
        /*00b8*/ 	.byte	0x04, 0x17
        /*00ba*/ 	.short	(.L_32 - .L_31)
.L_31:
        /*00bc*/ 	.word	0x00000000
        /*00c0*/ 	.short	0x000e
        /*00c2*/ 	.short	0x004c
        /*00c4*/ 	.byte	0x00, 0xf0, 0x11, 0x00


	//----- nvinfo : EIATTR_KPARAM_INFO
	.align		4
.L_32:
        /*00c8*/ 	.byte	0x04, 0x17
        /*00ca*/ 	.short	(.L_34 - .L_33)
.L_33:
        /*00cc*/ 	.word	0x00000000
        /*00d0*/ 	.short	0x000d
        /*00d2*/ 	.short	0x0048
        /*00d4*/ 	.byte	0x00, 0xf0, 0x11, 0x00


	//----- nvinfo : EIATTR_KPARAM_INFO
	.align		4
.L_34:
        /*00d8*/ 	.byte	0x04, 0x17
        /*00da*/ 	.short	(.L_36 - .L_35)
.L_35:
        /*00dc*/ 	.word	0x00000000
        /*00e0*/ 	.short	0x000c
        /*00e2*/ 	.short	0x0044
        /*00e4*/ 	.byte	0x00, 0xf0, 0x11, 0x00


	//----- nvinfo : EIATTR_KPARAM_INFO
	.align		4
.L_36:
        /*00e8*/ 	.byte	0x04, 0x17
        /*00ea*/ 	.short	(.L_38 - .L_37)
.L_37:
        /*00ec*/ 	.word	0x00000000
        /*00f0*/ 	.short	0x000b
        /*00f2*/ 	.short	0x0040
        /*00f4*/ 	.byte	0x00, 0xf0, 0x11, 0x00


	//----- nvinfo : EIATTR_KPARAM_INFO
	.align		4
.L_38:
        /*00f8*/ 	.byte	0x04, 0x17
        /*00fa*/ 	.short	(.L_40 - .L_39)
.L_39:
        /*00fc*/ 	.word	0x00000000
        /*0100*/ 	.short	0x000a
        /*0102*/ 	.short	0x003c
        /*0104*/ 	.byte	0x00, 0xf0, 0x11, 0x00


	//----- nvinfo : EIATTR_KPARAM_INFO
	.align		4
.L_40:
        /*0108*/ 	.byte	0x04, 0x17
        /*010a*/ 	.short	(.L_42 - .L_41)
.L_41:
        /*010c*/ 	.word	0x00000000
        /*0110*/ 	.short	0x0009
        /*0112*/ 	.short	0x0038
        /*0114*/ 	.byte	0x00, 0xf0, 0x11, 0x00


	//----- nvinfo : EIATTR_KPARAM_INFO
	.align		4
.L_42:
        /*0118*/ 	.byte	0x04, 0x17
        /*011a*/ 	.short	(.L_44 - .L_43)
.L_43:
        /*011c*/ 	.word	0x00000000
        /*0120*/ 	.short	0x0008
        /*0122*/ 	.short	0x0034
        /*0124*/ 	.byte	0x00, 0xf0, 0x11, 0x00


	//----- nvinfo : EIATTR_KPARAM_INFO
	.align		4
.L_44:
        /*0128*/ 	.byte	0x04, 0x17
        /*012a*/ 	.short	(.L_46 - .L_45)
.L_45:
        /*012c*/ 	.word	0x00000000
        /*0130*/ 	.short	0x0007
        /*0132*/ 	.short	0x0030
        /*0134*/ 	.byte	0x00, 0xf0, 0x11, 0x00


	//----- nvinfo : EIATTR_KPARAM_INFO
	.align		4
.L_46:
        /*0138*/ 	.byte	0x04, 0x17
        /*013a*/ 	.short	(.L_48 - .L_47)
.L_47:
        /*013c*/ 	.word	0x00000000
        /*0140*/ 	.short	0x0006
        /*0142*/ 	.short	0x002c
        /*0144*/ 	.byte	0x00, 0xf0, 0x11, 0x00


	//----- nvinfo : EIATTR_KPARAM_INFO
	.align		4
.L_48:
        /*0148*/ 	.byte	0x04, 0x17
        /*014a*/ 	.short	(.L_50 - .L_49)
.L_49:
        /*014c*/ 	.word	0x00000000
        /*0150*/ 	.short	0x0005
        /*0152*/ 	.short	0x0028
        /*0154*/ 	.byte	0x00, 0xf0, 0x11, 0x00


	//----- nvinfo : EIATTR_KPARAM_INFO
	.align		4
.L_50:
        /*0158*/ 	.byte	0x04, 0x17
        /*015a*/ 	.short	(.L_52 - .L_51)
.L_51:
        /*015c*/ 	.word	0x00000000
        /*0160*/ 	.short	0x0004
        /*0162*/ 	.short	0x0020
        /*0164*/ 	.byte	0x00, 0xf4, 0x21, 0x00


	//----- nvinfo : EIATTR_KPARAM_INFO
	.align		4
.L_52:
        /*0168*/ 	.byte	0x04, 0x17
        /*016a*/ 	.short	(.L_54 - .L_53)
.L_53:
        /*016c*/ 	.word	0x00000000
        /*0170*/ 	.short	0x0003
        /*0172*/ 	.short	0x0018
        /*0174*/ 	.byte	0x00, 0xf4, 0x21, 0x00


	//----- nvinfo : EIATTR_KPARAM_INFO
	.align		4
.L_54:
        /*0178*/ 	.byte	0x04, 0x17
        /*017a*/ 	.short	(.L_56 - .L_55)
.L_55:
        /*017c*/ 	.word	0x00000000
        /*0180*/ 	.short	0x0002
        /*0182*/ 	.short	0x0010
        /*0184*/ 	.byte	0x00, 0xf4, 0x21, 0x00


	//----- nvinfo : EIATTR_KPARAM_INFO
	.align		4
.L_56:
        /*0188*/ 	.byte	0x04, 0x17
        /*018a*/ 	.short	(.L_58 - .L_57)
.L_57:
        /*018c*/ 	.word	0x00000000
        /*0190*/ 	.short	0x0001
        /*0192*/ 	.short	0x0008
        /*0194*/ 	.byte	0x00, 0xf4, 0x21, 0x00


	//----- nvinfo : EIATTR_KPARAM_INFO
	.align		4
.L_58:
        /*0198*/ 	.byte	0x04, 0x17
        /*019a*/ 	.short	(.L_60 - .L_59)
.L_59:
        /*019c*/ 	.word	0x00000000
        /*01a0*/ 	.short	0x0000
        /*01a2*/ 	.short	0x0000
        /*01a4*/ 	.byte	0x00, 0xf4, 0x21, 0x00


	//----- nvinfo : EIATTR_SPARSE_MMA_MASK
	.align		4
.L_60:
        /*01a8*/ 	.byte	0x03, 0x50
        /*01aa*/ 	.short	0x0000


	//----- nvinfo : EIATTR_MAXREG_COUNT
	.align		4
        /*01ac*/ 	.byte	0x03, 0x1b
        /*01ae*/ 	.short	0x0080


	//----- nvinfo : EIATTR_NUM_BARRIERS
	.align		4
        /*01b0*/ 	.byte	0x02, 0x4c
        /*01b2*/ 	.byte	0x01
	.zero		1


	//----- nvinfo : EIATTR_ANNOTATIONS
	.align		4
        /*01b4*/ 	.byte	0x04, 0x55
        /*01b6*/ 	.short	(.L_62 - .L_61)


	//   ....[0]....
.L_61:
        /*01b8*/ 	.word	0x00000001
        /*01bc*/ 	.byte	0xa0, 0x0d, 0x00, 0x00, 0x01, 0x00, 0x00, 0x00, 0xb0, 0x0d, 0x00, 0x00, 0x01, 0x00, 0x00, 0x00
        /* <DEDUP_REMOVED lines=68> */
        /*060c*/ 	.byte	0xb0, 0x5e, 0x00, 0x00, 0x01, 0x00, 0x00, 0x00, 0xf0, 0x5e, 0x00, 0x00


	//----- nvinfo : EIATTR_MERCURY_ISA_VERSION
	.align		4
.L_62:
        /*0618*/ 	.byte	0x03, 0x5f
        /*061a*/ 	.short	0x0101


	//----- nvinfo : EIATTR_COOP_GROUP_MASK_REGIDS
	.align		4
        /*061c*/ 	.byte	0x04, 0x29
        /*061e*/ 	.short	(.L_64 - .L_63)


	//   ....[0]....
.L_63:
        /*0620*/ 	.word	0xffffffff


	//   ....[1]....
        /*0624*/ 	.word	0xffffffff


	//   ....[2]....
        /*0628*/ 	.word	0xffffffff


	//   ....[3]....
        /*062c*/ 	.word	0xffffffff


	//   ....[4]....
        /*0630*/ 	.word	0xffffffff


	//   ....[5]....
        /*0634*/ 	.word	0xffffffff


	//   ....[6]....
        /*0638*/ 	.word	0xffffffff


	//   ....[7]....
        /*063c*/ 	.word	0xffffffff


	//----- nvinfo : EIATTR_COOP_GROUP_INSTR_OFFSETS
	.align		4
.L_64:
        /*0640*/ 	.byte	0x04, 0x28
        /*0642*/ 	.short	(.L_66 - .L_65)


	//   ....[0]....
.L_65:
        /*0644*/ 	.word	0x000040c0


	//   ....[1]....
        /*0648*/ 	.word	0x00004110


	//   ....[2]....
        /*064c*/ 	.word	0x00004870


	//   ....[3]....
        /*0650*/ 	.word	0x000048e0


	//   ....[4]....
        /*0654*/ 	.word	0x00005d10


	//   ....[5]....
        /*0658*/ 	.word	0x00005d20


	//   ....[6]....
        /*065c*/ 	.word	0x00005d60


	//   ....[7]....
        /*0660*/ 	.word	0x00005d70


	//----- nvinfo : EIATTR_EXIT_INSTR_OFFSETS
	.align		4
.L_66:
        /*0664*/ 	.byte	0x04, 0x1c
        /*0666*/ 	.short	(.L_68 - .L_67)


	//   ....[0]....
.L_67:
        /*0668*/ 	.word	0x000078f0


	//   ....[1]....
        /*066c*/ 	.word	0x00007920


	//----- nvinfo : EIATTR_REQNTID
	.align		4
.L_68:
        /*0670*/ 	.byte	0x04, 0x10
        /*0672*/ 	.short	(.L_70 - .L_69)
.L_69:
        /*0674*/ 	.word	0x00000200
        /*0678*/ 	.word	0x00000001
        /*067c*/ 	.word	0x00000001


	//----- nvinfo : EIATTR_CBANK_PARAM_SIZE
	.align		4
.L_70:
        /*0680*/ 	.byte	0x03, 0x19
        /*0682*/ 	.short	0x0088


	//----- nvinfo : EIATTR_PARAM_CBANK
	.align		4
        /*0684*/ 	.byte	0x04, 0x0a
        /*0686*/ 	.short	(.L_72 - .L_71)
	.align		4
.L_71:
        /*0688*/ 	.word	index@(.nv.constant0.attn_fwd)
        /*068c*/ 	.short	0x0210
        /*068e*/ 	.short	0x0088


	//----- nvinfo : EIATTR_SW_WAR
	.align		4
.L_72:
        /*0690*/ 	.byte	0x04, 0x36
        /*0692*/ 	.short	(.L_74 - .L_73)
.L_73:
        /*0694*/ 	.word	0x00000008
.L_74:


//--------------------- .nv.callgraph             --------------------------
	.section	.nv.callgraph,"",@"SHT_CUDA_CALLGRAPH"
	.align	4
	.sectionentsize	8
	.align		4
        /*0000*/ 	.word	0x00000000
	.align		4
        /*0004*/ 	.word	0xffffffff
	.align		4
        /*0008*/ 	.word	0x00000000
	.align		4
        /*000c*/ 	.word	0xfffffffe
	.align		4
        /*0010*/ 	.word	0x00000000
	.align		4
        /*0014*/ 	.word	0xfffffffd
	.align		4
        /*0018*/ 	.word	0x00000000
	.align		4
        /*001c*/ 	.word	0xfffffffc


//--------------------- .nv.constant4             --------------------------
	.section	.nv.constant4,"a",@progbits
	.align	8
	.align		8
.nv.constant4:
        /*0000*/ 	.dword	_$_str


//--------------------- .text.attn_fwd            --------------------------
	.section	.text.attn_fwd,"ax",@progbits
	.align	128
        .global         attn_fwd
        .type           attn_fwd,@function
        .size           attn_fwd,(.L_x_3 - attn_fwd)
        .other          attn_fwd,@"STO_CUDA_ENTRY STV_DEFAULT"
attn_fwd:
.text.attn_fwd:
[----:B------:R-:W0:Y:S01]  /*0000*/  LDC R1, c[0x0][0x28] ;  /* 0x00000a00ff017b82 */ /* 0x000e220000000800 */
[----:B------:R-:W1:Y:S07]  /*0010*/  S2R R120, SR_TID.X ;  /* 0x0000000000787919 */ /* 0x000e6e0000002100 */
[----:B------:R-:W2:Y:S01]  /*0020*/  S2UR UR28, SR_CTAID.Y ;  /* 0x00000000001c79c3 */ /* 0x000ea20000002600 */
[----:B------:R-:W-:Y:S01]  /*0030*/  ULDC.64 UR4, c[0x0][0x240] ;  /* 0x0000900000047ab9 */ /* 0x000fe20000000a00 */
[----:B------:R-:W-:Y:S01]  /*0040*/  ULDC.64 UR32, c[0x0][0x208] ;  /* 0x0000820000207ab9 */ /* 0x000fe20000000a00 */
[----:B------:R-:W3:Y:S01]  /*0050*/  S2R R0, SR_CTAID.X ;  /* 0x0000000000007919 */ /* 0x000ee20000002500 */
[----:B0-----:R-:W-:-:S04]  /*0060*/  VIADD R1, R1, 0xfffffe78 ;  /* 0xfffffe7801017836 */ /* 0x001fc80000000000 */
[----:B------:R-:W0:Y:S08]  /*0070*/  LDC R7, c[0x0][0x248] ;  /* 0x00009200ff077b82 */ /* 0x000e300000000800 */
[----:B------:R-:W4:Y:S01]  /*0080*/  LDC.64 R4, c[0x0][0x210] ;  /* 0x00008400ff047b82 */ /* 0x000f220000000a00 */
[----:B--2---:R-:W-:-:S04]  /*0090*/  UIMAD UR4, UR28, UR4, URZ ;  /* 0x000000041c0472a4 */ /* 0x004fc8000f8e023f */
[----:B------:R-:W-:Y:S01]  /*00a0*/  USHF.L.U32 UR6, UR4, 0x1, URZ ;  /* 0x0000000104067899 */ /* 0x000fe2000800063f */
[----:B-1----:R-:W-:Y:S02]  /*00b0*/  SHF.R.U32.HI R2, RZ, 0x8, R120 ;  /* 0x00000008ff027819 */ /* 0x002fe40000011678 */
[----:B---3--:R-:W-:Y:S02]  /*00c0*/  PRMT R3, R120, 0x6540, R0 ;  /* 0x0000654078037816 */ /* 0x008fe40000000000 */
[----:B------:R-:W-:-:S03]  /*00d0*/  SGXT.U32 R2, R2, 0x1 ;  /* 0x000000010202781a */ /* 0x000fc60000000000 */
[----:B------:R-:W-:Y:S01]  /*00e0*/  IMAD R0, R3, UR5, RZ ;  /* 0x0000000503007c24 */ /* 0x000fe2000f8e02ff */
[----:B------:R-:W-:Y:S01]  /*00f0*/  UIMAD.WIDE UR4, UR4, 0x2, URZ ;  /* 0x00000002040478a5 */ /* 0x000fe2000f8e023f */
[----:B0-----:R-:W-:Y:S02]  /*0100*/  IMAD R2, R2, R7, RZ ;  /* 0x0000000702027224 */ /* 0x001fe400078e02ff */
[C---:B------:R-:W-:Y:S02]  /*0110*/  IMAD.SHL.U32 R3, R0.reuse, 0x2, RZ ;  /* 0x0000000200037824 */ /* 0x040fe400078e00ff */
[----:B------:R-:W-:-:S03]  /*0120*/  IMAD.HI R0, R0, 0x2, RZ ;  /* 0x0000000200007827 */ /* 0x000fc600078e02ff */
[----:B----4-:R-:W-:Y:S01]  /*0130*/  IADD3 R3, P0, P1, R3, UR6, R4 ;  /* 0x0000000603037c10 */ /* 0x010fe2000f91e004 */
[----:B------:R-:W-:-:S03]  /*0140*/  IMAD R4, R7, 0x2, R2 ;  /* 0x0000000207047824 */ /* 0x000fc600078e0202 */
[----:B------:R-:W-:Y:S01]  /*0150*/  IADD3.X R0, R0, UR5, R5, P0, P1 ;  /* 0x0000000500007c10 */ /* 0x000fe200087e2405 */
[C---:B------:R-:W-:Y:S01]  /*0160*/  IMAD R6, R7.reuse, 0x2, R4 ;  /* 0x0000000207067824 */ /* 0x040fe200078e0204 */
[-C--:B------:R-:W-:Y:S02]  /*0170*/  LEA R8, P0, R2, R3.reuse, 0x1 ;  /* 0x0000000302087211 */ /* 0x080fe400078008ff */
[-C--:B------:R-:W-:Y:S01]  /*0180*/  LEA R10, P1, R4, R3.reuse, 0x1 ;  /* 0x00000003040a7211 */ /* 0x080fe200078208ff */
[C---:B------:R-:W-:Y:S01]  /*0190*/  IMAD R18, R7.reuse, 0x2, R6 ;  /* 0x0000000207127824 */ /* 0x040fe200078e0206 */
[-C--:B------:R-:W-:Y:S02]  /*01a0*/  LEA.HI.X.SX32 R9, R2, R0.reuse, 0x1, P0 ;  /* 0x0000000002097211 */ /* 0x080fe400000f0eff */
[-C--:B------:R-:W-:Y:S02]  /*01b0*/  LEA R12, P0, R6, R3.reuse, 0x1 ;  /* 0x00000003060c7211 */ /* 0x080fe400078008ff */
[-C--:B------:R-:W-:Y:S01]  /*01c0*/  LEA.HI.X.SX32 R11, R4, R0.reuse, 0x1, P1 ;  /* 0x00000000040b7211 */ /* 0x080fe200008f0eff */
[----:B------:R0:W2:Y:S01]  /*01d0*/  LDG.E.U16 R2, desc[UR32][R8.64] ;  /* 0x0000002008027981 */ /* 0x0000a2000c1e1500 */
[-C--:B------:R-:W-:Y:S01]  /*01e0*/  LEA.HI.X.SX32 R13, R6, R0.reuse, 0x1, P0 ;  /* 0x00000000060d7211 */ /* 0x080fe200000f0eff */
[C---:B------:R-:W-:Y:S01]  /*01f0*/  IMAD R6, R7.reuse, 0x2, R18 ;  /* 0x0000000207067824 */ /* 0x040fe200078e0212 */
[CC--:B------:R-:W-:Y:S01]  /*0200*/  LEA R14, P0, R18.reuse, R3.reuse, 0x1 ;  /* 0x00000003120e7211 */ /* 0x0c0fe200078008ff */
[----:B------:R1:W3:Y:S02]  /*0210*/  LDG.E.U16 R4, desc[UR32][R10.64] ;  /* 0x000000200a047981 */ /* 0x0002e4000c1e1500 */
[C---:B------:R-:W-:Y:S01]  /*0220*/  IMAD R20, R7.reuse, 0x2, R6 ;  /* 0x0000000207147824 */ /* 0x040fe200078e0206 */
[----:B------:R-:W-:Y:S01]  /*0230*/  LEA.HI.X.SX32 R15, R18, R0, 0x1, P0 ;  /* 0x00000000120f7211 */ /* 0x000fe200000f0eff */
[----:B------:R4:W5:Y:S01]  /*0240*/  LDG.E.U16 R5, desc[UR32][R12.64] ;  /* 0x000000200c057981 */ /* 0x000962000c1e1500 */
[-C--:B------:R-:W-:Y:S01]  /*0250*/  LEA R16, P1, R6, R3.reuse, 0x1 ;  /* 0x0000000306107211 */ /* 0x080fe200078208ff */
[----:B------:R-:W-:Y:S01]  /*0260*/  IMAD R22, R7, 0x2, R20 ;  /* 0x0000000207167824 */ /* 0x000fe200078e0214 */
[----:B------:R-:W-:-:S04]  /*0270*/  LEA R18, P0, R20, R3, 0x1 ;  /* 0x0000000314127211 */ /* 0x000fc800078008ff */
[-C--:B------:R-:W-:Y:S01]  /*0280*/  LEA.HI.X.SX32 R19, R20, R0.reuse, 0x1, P0 ;  /* 0x0000000014137211 */ /* 0x080fe200000f0eff */
[C---:B------:R-:W-:Y:S01]  /*0290*/  IMAD R20, R7.reuse, 0x2, R22 ;  /* 0x0000000207147824 */ /* 0x040fe200078e0216 */
[-C--:B0-----:R-:W-:Y:S02]  /*02a0*/  LEA R8, P0, R22, R3.reuse, 0x1 ;  /* 0x0000000316087211 */ /* 0x081fe400078008ff */
[-C--:B------:R-:W-:Y:S01]  /*02b0*/  LEA.HI.X.SX32 R17, R6, R0.reuse, 0x1, P1 ;  /* 0x0000000006117211 */ /* 0x080fe200008f0eff */
[----:B------:R-:W5:Y:S01]  /*02c0*/  LDG.E.U16 R25, desc[UR32][R18.64] ;  /* 0x0000002012197981 */ /* 0x000f62000c1e1500 */
[-C--:B------:R-:W-:Y:S01]  /*02d0*/  LEA.HI.X.SX32 R9, R22, R0.reuse, 0x1, P0 ;  /* 0x0000000016097211 */ /* 0x080fe200000f0eff */
[C---:B------:R-:W-:Y:S01]  /*02e0*/  IMAD R22, R7.reuse, 0x2, R20 ;  /* 0x0000000207167824 */ /* 0x040fe200078e0214 */
[-C--:B-1----:R-:W-:Y:S01]  /*02f0*/  LEA R10, P0, R20, R3.reuse, 0x1 ;  /* 0x00000003140a7211 */ /* 0x082fe200078008ff */
[----:B------:R0:W5:Y:S02]  /*0300*/  LDG.E.U16 R6, desc[UR32][R14.64] ;  /* 0x000000200e067981 */ /* 0x000164000c1e1500 */
[C---:B------:R-:W-:Y:S01]  /*0310*/  IMAD R24, R7.reuse, 0x2, R22 ;  /* 0x0000000207187824 */ /* 0x040fe200078e0216 */
[-C--:B----4-:R-:W-:Y:S01]  /*0320*/  LEA R12, P1, R22, R3.reuse, 0x1 ;  /* 0x00000003160c7211 */ /* 0x090fe200078208ff */
[----:B------:R1:W4:Y:S01]  /*0330*/  LDG.E.U16 R23, desc[UR32][R16.64] ;  /* 0x0000002010177981 */ /* 0x000322000c1e1500 */
[-C--:B------:R-:W-:Y:S01]  /*0340*/  LEA.HI.X.SX32 R11, R20, R0.reuse, 0x1, P0 ;  /* 0x00000000140b7211 */ /* 0x080fe200000f0eff */
[C---:B------:R-:W-:Y:S01]  /*0350*/  IMAD R20, R7.reuse, 0x2, R24 ;  /* 0x0000000207147824 */ /* 0x040fe200078e0218 */
[----:B------:R-:W-:Y:S01]  /*0360*/  LEA.HI.X.SX32 R13, R22, R0, 0x1, P1 ;  /* 0x00000000160d7211 */ /* 0x000fe200008f0eff */
[----:B------:R1:W5:Y:S01]  /*0370*/  LDG.E.U16 R27, desc[UR32][R8.64] ;  /* 0x00000020081b7981 */ /* 0x000362000c1e1500 */
[----:B0-----:R-:W-:Y:S01]  /*0380*/  LEA R14, P0, R24, R3, 0x1 ;  /* 0x00000003180e7211 */ /* 0x001fe200078008ff */
[----:B------:R-:W-:-:S02]  /*0390*/  IMAD R22, R7, 0x2, R20 ;  /* 0x0000000207167824 */ /* 0x000fc400078e0214 */
[----:B------:R0:W5:Y:S01]  /*03a0*/  LDG.E.U16 R29, desc[UR32][R10.64] ;  /* 0x000000200a1d7981 */ /* 0x000162000c1e1500 */
[-C--:B------:R-:W-:Y:S01]  /*03b0*/  LEA.HI.X.SX32 R15, R24, R0.reuse, 0x1, P0 ;  /* 0x00000000180f7211 */ /* 0x080fe200000f0eff */
[C---:B------:R-:W-:Y:S01]  /*03c0*/  IMAD R18, R7.reuse, 0x2, R22 ;  /* 0x0000000207127824 */ /* 0x040fe200078e0216 */
[CC--:B-1----:R-:W-:Y:S01]  /*03d0*/  LEA R16, P0, R20.reuse, R3.reuse, 0x1 ;  /* 0x0000000314107211 */ /* 0x0c2fe200078008ff */
[----:B------:R1:W3:Y:S03]  /*03e0*/  LDG.E.U16 R31, desc[UR32][R12.64] ;  /* 0x000000200c1f7981 */ /* 0x0002e6000c1e1500 */
[-C--:B------:R-:W-:Y:S01]  /*03f0*/  LEA.HI.X.SX32 R17, R20, R0.reuse, 0x1, P0 ;  /* 0x0000000014117211 */ /* 0x080fe200000f0eff */
[C---:B------:R-:W-:Y:S01]  /*0400*/  IMAD R20, R7.reuse, 0x2, R18 ;  /* 0x0000000207147824 */ /* 0x040fe200078e0212 */
[-C--:B------:R-:W-:Y:S01]  /*0410*/  LEA R8, P0, R22, R3.reuse, 0x1 ;  /* 0x0000000316087211 */ /* 0x080fe200078008ff */
[----:B------:R1:W5:Y:S02]  /*0420*/  LDG.E.U16 R33, desc[UR32][R14.64] ;  /* 0x000000200e217981 */ /* 0x000364000c1e1500 */
[C---:B------:R-:W-:Y:S01]  /*0430*/  IMAD R24, R7.reuse, 0x2, R20 ;  /* 0x0000000207187824 */ /* 0x040fe200078e0214 */
[----:B0-----:R-:W-:Y:S01]  /*0440*/  LEA R10, P1, R18, R3, 0x1 ;  /* 0x00000003120a7211 */ /* 0x001fe200078208ff */
[----:B------:R0:W5:Y:S01]  /*0450*/  LDG.E.U16 R34, desc[UR32][R16.64] ;  /* 0x0000002010227981 */ /* 0x000162000c1e1500 */
[-C--:B------:R-:W-:Y:S01]  /*0460*/  LEA.HI.X.SX32 R9, R22, R0.reuse, 0x1, P0 ;  /* 0x0000000016097211 */ /* 0x080fe200000f0eff */
[----:B------:R-:W-:Y:S01]  /*0470*/  IMAD R22, R7, 0x2, R24 ;  /* 0x0000000207167824 */ /* 0x000fe200078e0218 */
[----:B------:R-:W-:-:S02]  /*0480*/  LEA.HI.X.SX32 R11, R18, R0, 0x1, P1 ;  /* 0x00000000120b7211 */ /* 0x000fc400008f0eff */
[CC--:B-1----:R-:W-:Y:S01]  /*0490*/  LEA R12, P0, R20.reuse, R3.reuse, 0x1 ;  /* 0x00000003140c7211 */ /* 0x0c2fe200078008ff */
[C---:B------:R-:W-:Y:S01]  /*04a0*/  IMAD R18, R7.reuse, 0x2, R22 ;  /* 0x0000000207127824 */ /* 0x040fe200078e0216 */
[----:B------:R1:W5:Y:S02]  /*04b0*/  LDG.E.U16 R35, desc[UR32][R8.64] ;  /* 0x0000002008237981 */ /* 0x000364000c1e1500 */
[-C--:B------:R-:W-:Y:S01]  /*04c0*/  LEA.HI.X.SX32 R13, R20, R0.reuse, 0x1, P0 ;  /* 0x00000000140d7211 */ /* 0x080fe200000f0eff */
[C---:B------:R-:W-:Y:S01]  /*04d0*/  IMAD R20, R7.reuse, 0x2, R18 ;  /* 0x0000000207147824 */ /* 0x040fe200078e0212 */
[-C--:B------:R-:W-:Y:S01]  /*04e0*/  LEA R14, P0, R24, R3.reuse, 0x1 ;  /* 0x00000003180e7211 */ /* 0x080fe200078008ff */
[----:B------:R1:W5:Y:S02]  /*04f0*/  LDG.E.U16 R36, desc[UR32][R10.64] ;  /* 0x000000200a247981 */ /* 0x000364000c1e1500 */
[C---:B------:R-:W-:Y:S01]  /*0500*/  IMAD R26, R7.reuse, 0x2, R20 ;  /* 0x00000002071a7824 */ /* 0x040fe200078e0214 */
[----:B0-----:R-:W-:Y:S01]  /*0510*/  LEA R16, P1, R22, R3, 0x1 ;  /* 0x0000000316107211 */ /* 0x001fe200078208ff */
[----:B------:R-:W5:Y:S01]  /*0520*/  LDG.E.U16 R37, desc[UR32][R12.64] ;  /* 0x000000200c257981 */ /* 0x000f62000c1e1500 */
        /* <DEDUP_REMOVED lines=8> */
[CC--:B------:R-:W-:Y:S01]  /*05b0*/  LEA R10, P0, R20.reuse, R3.reuse, 0x1 ;  /* 0x00000003140a7211 */ /* 0x0c0fe200078008ff */
[----:B------:R1:W5:Y:S02]  /*05c0*/  LDG.E.U16 R39, desc[UR32][R16.64] ;  /* 0x0000002010277981 */ /* 0x000364000c1e1500 */
[C---:B------:R-:W-:Y:S01]  /*05d0*/  IMAD R28, R7.reuse, 0x2, R18 ;  /* 0x00000002071c7824 */ /* 0x040fe200078e0212 */
[----:B------:R-:W-:Y:S01]  /*05e0*/  LEA.HI.X.SX32 R11, R20, R0, 0x1, P0 ;  /* 0x00000000140b7211 */ /* 0x000fe200000f0eff */
[----:B------:R1:W5:Y:S02]  /*05f0*/  LDG.E.U16 R40, desc[UR32][R8.64] ;  /* 0x0000002008287981 */ /* 0x000364000c1e1500 */
[C---:B------:R-:W-:Y:S01]  /*0600*/  IMAD R30, R7.reuse, 0x2, R28 ;  /* 0x00000002071e7824 */ /* 0x040fe200078e021c */
[-C--:B0-----:R-:W-:Y:S01]  /*0610*/  LEA R14, P0, R22, R3.reuse, 0x1 ;  /* 0x00000003160e7211 */ /* 0x081fe200078008ff */
[----:B------:R0:W5:Y:S02]  /*0620*/  LDG.E.U16 R41, desc[UR32][R10.64] ;  /* 0x000000200a297981 */ /* 0x000164000c1e1500 */
[----:B------:R-:W-:Y:S01]  /*0630*/  IMAD R20, R7, 0x2, R30 ;  /* 0x0000000207147824 */ /* 0x000fe200078e021e */
[----:B------:R-:W-:-:S02]  /*0640*/  LEA R12, P1, R26, R3, 0x1 ;  /* 0x000000031a0c7211 */ /* 0x000fc400078208ff */
[-C--:B------:R-:W-:Y:S01]  /*0650*/  LEA.HI.X.SX32 R15, R22, R0.reuse, 0x1, P0 ;  /* 0x00000000160f7211 */ /* 0x080fe200000f0eff */
[----:B------:R-:W-:Y:S01]  /*0660*/  IMAD R22, R7, 0x2, R20 ;  /* 0x0000000207167824 */ /* 0x000fe200078e0214 */
[----:B------:R-:W-:-:S03]  /*0670*/  LEA.HI.X.SX32 R13, R26, R0, 0x1, P1 ;  /* 0x000000001a0d7211 */ /* 0x000fc600008f0eff */
[C---:B------:R-:W-:Y:S01]  /*0680*/  IMAD R26, R7.reuse, 0x2, R22 ;  /* 0x00000002071a7824 */ /* 0x040fe200078e0216 */
[-C--:B-1----:R-:W-:Y:S01]  /*0690*/  LEA R16, P0, R18, R3.reuse, 0x1 ;  /* 0x0000000312107211 */ /* 0x082fe200078008ff */
[----:B------:R1:W5:Y:S01]  /*06a0*/  LDG.E.U16 R42, desc[UR32][R12.64] ;  /* 0x000000200c2a7981 */ /* 0x000362000c1e1500 */
[-C--:B------:R-:W-:Y:S01]  /*06b0*/  LEA R8, P1, R28, R3.reuse, 0x1 ;  /* 0x000000031c087211 */ /* 0x080fe200078208ff */
[C---:B------:R-:W-:Y:S01]  /*06c0*/  IMAD R32, R7.reuse, 0x2, R26 ;  /* 0x0000000207207824 */ /* 0x040fe200078e021a */
[-C--:B------:R-:W-:Y:S01]  /*06d0*/  LEA.HI.X.SX32 R17, R18, R0.reuse, 0x1, P0 ;  /* 0x0000000012117211 */ /* 0x080fe200000f0eff */
[----:B------:R1:W5:Y:S01]  /*06e0*/  LDG.E.U16 R43, desc[UR32][R14.64] ;  /* 0x000000200e2b7981 */ /* 0x000362000c1e1500 */
[-C--:B------:R-:W-:Y:S01]  /*06f0*/  LEA.HI.X.SX32 R9, R28, R0.reuse, 0x1, P1 ;  /* 0x000000001c097211 */ /* 0x080fe200008f0eff */
[----:B------:R-:W-:Y:S01]  /*0700*/  IMAD R28, R7, 0x2, R32 ;  /* 0x00000002071c7824 */ /* 0x000fe200078e0220 */
[CC--:B0-----:R-:W-:Y:S01]  /*0710*/  LEA R10, P0, R20.reuse, R3.reuse, 0x1 ;  /* 0x00000003140a7211 */ /* 0x0c1fe200078008ff */
[----:B------:R0:W5:Y:S03]  /*0720*/  LDG.E.U16 R44, desc[UR32][R16.64] ;  /* 0x00000020102c7981 */ /* 0x000166000c1e1500 */
[----:B------:R-:W-:Y:S01]  /*0730*/  LEA.HI.X.SX32 R11, R20, R0, 0x1, P0 ;  /* 0x00000000140b7211 */ /* 0x000fe200000f0eff */
[----:B------:R0:W5:Y:S01]  /*0740*/  LDG.E.U16 R45, desc[UR32][R8.64] ;  /* 0x00000020082d7981 */ /* 0x000162000c1e1500 */
[----:B------:R-:W-:-:S02]  /*0750*/  LEA R18, P1, R28, R3, 0x1 ;  /* 0x000000031c127211 */ /* 0x000fc400078208ff */
[-C--:B-1----:R-:W-:Y:S01]  /*0760*/  LEA R12, P0, R22, R3.reuse, 0x1 ;  /* 0x00000003160c7211 */ /* 0x082fe200078008ff */
[----:B------:R1:W5:Y:S01]  /*0770*/  LDG.E.U16 R46, desc[UR32][R10.64] ;  /* 0x000000200a2e7981 */ /* 0x000362000c1e1500 */
[-C--:B------:R-:W-:Y:S01]  /*0780*/  LEA.HI.X.SX32 R19, R28, R0.reuse, 0x1, P1 ;  /* 0x000000001c137211 */ /* 0x080fe200008f0eff */
[----:B------:R-:W-:Y:S01]  /*0790*/  IMAD R28, R7, 0x2, R28 ;  /* 0x00000002071c7824 */ /* 0x000fe200078e021c */
[-C--:B------:R-:W-:Y:S02]  /*07a0*/  LEA.HI.X.SX32 R13, R22, R0.reuse, 0x1, P0 ;  /* 0x00000000160d7211 */ /* 0x080fe400000f0eff */
[C---:B------:R-:W-:Y:S01]  /*07b0*/  LEA R14, P0, R26.reuse, R3, 0x1 ;  /* 0x000000031a0e7211 */ /* 0x040fe200078008ff */
[----:B------:R-:W5:Y:S03]  /*07c0*/  LDG.E.U16 R47, desc[UR32][R18.64] ;  /* 0x00000020122f7981 */ /* 0x000f66000c1e1500 */
[----:B------:R-:W-:-:S02]  /*07d0*/  LEA.HI.X.SX32 R15, R26, R0, 0x1, P0 ;  /* 0x000000001a0f7211 */ /* 0x000fc400000f0eff */
[CC--:B0-----:R-:W-:Y:S01]  /*07e0*/  LEA R16, P0, R28.reuse, R3.reuse, 0x1 ;  /* 0x000000031c107211 */ /* 0x0c1fe200078008ff */
[C---:B------:R-:W-:Y:S01]  /*07f0*/  IMAD R22, R7.reuse, 0x2, R28 ;  /* 0x0000000207167824 */ /* 0x040fe200078e021c */
[----:B------:R0:W5:Y:S02]  /*0800*/  LDG.E.U16 R26, desc[UR32][R12.64] ;  /* 0x000000200c1a7981 */ /* 0x000164000c1e1500 */
[-C--:B------:R-:W-:Y:S02]  /*0810*/  LEA.HI.X.SX32 R17, R28, R0.reuse, 0x1, P0 ;  /* 0x000000001c117211 */ /* 0x080fe400000f0eff */
[-C--:B------:R-:W-:Y:S01]  /*0820*/  LEA R8, P0, R24, R3.reuse, 0x1 ;  /* 0x0000000318087211 */ /* 0x080fe200078008ff */
[----:B------:R-:W-:Y:S01]  /*0830*/  IMAD R7, R7, 0x2, R22 ;  /* 0x0000000207077824 */ /* 0x000fe200078e0216 */
[----:B------:R-:W-:Y:S01]  /*0840*/  LEA R20, P1, R22, R3, 0x1 ;  /* 0x0000000316147211 */ /* 0x000fe200078208ff */
[----:B------:R-:W5:Y:S01]  /*0850*/  LDG.E.U16 R16, desc[UR32][R16.64] ;  /* 0x0000002010107981 */ /* 0x000f62000c1e1500 */
[----:B------:R-:W-:-:S02]  /*0860*/  LEA.HI.X.SX32 R9, R24, R0, 0x1, P0 ;  /* 0x0000000018097211 */ /* 0x000fc400000f0eff */
[-C--:B-1----:R-:W-:Y:S01]  /*0870*/  LEA R10, P0, R30, R3.reuse, 0x1 ;  /* 0x000000031e0a7211 */ /* 0x082fe200078008ff */
[----:B------:R1:W5:Y:S01]  /*0880*/  LDG.E.U16 R14, desc[UR32][R14.64] ;  /* 0x000000200e0e7981 */ /* 0x000362000c1e1500 */
[-C--:B------:R-:W-:Y:S02]  /*0890*/  LEA.HI.X.SX32 R21, R22, R0.reuse, 0x1, P1 ;  /* 0x0000000016157211 */ /* 0x080fe400008f0eff */
[-C--:B------:R-:W-:Y:S01]  /*08a0*/  LEA.HI.X.SX32 R11, R30, R0.reuse, 0x1, P0 ;  /* 0x000000001e0b7211 */ /* 0x080fe200000f0eff */
[----:B------:R1:W5:Y:S01]  /*08b0*/  LDG.E.U16 R8, desc[UR32][R8.64] ;  /* 0x0000002008087981 */ /* 0x000362000c1e1500 */
[CC--:B0-----:R-:W-:Y:S02]  /*08c0*/  LEA R12, P1, R32.reuse, R3.reuse, 0x1 ;  /* 0x00000003200c7211 */ /* 0x0c1fe400078208ff */
[----:B------:R-:W-:Y:S01]  /*08d0*/  LEA R18, P0, R7, R3, 0x1 ;  /* 0x0000000307127211 */ /* 0x000fe200078008ff */
[----:B------:R-:W5:Y:S01]  /*08e0*/  LDG.E.U16 R20, desc[UR32][R20.64] ;  /* 0x0000002014147981 */ /* 0x000f62000c1e1500 */
[----:B------:R-:W-:-:S02]  /*08f0*/  LEA.HI.X.SX32 R13, R32, R0, 0x1, P1 ;  /* 0x00000000200d7211 */ /* 0x000fc400008f0eff */
[----:B------:R-:W-:Y:S01]  /*0900*/  LEA.HI.X.SX32 R19, R7, R0, 0x1, P0 ;  /* 0x0000000007137211 */ /* 0x000fe200000f0eff */
[----:B------:R0:W5:Y:S04]  /*0910*/  LDG.E.U16 R10, desc[UR32][R10.64] ;  /* 0x000000200a0a7981 */ /* 0x000168000c1e1500 */
[----:B------:R-:W5:Y:S04]  /*0920*/  LDG.E.U16 R12, desc[UR32][R12.64] ;  /* 0x000000200c0c7981 */ /* 0x000f68000c1e1500 */
[----:B------:R-:W5:Y:S01]  /*0930*/  LDG.E.U16 R18, desc[UR32][R18.64] ;  /* 0x0000002012127981 */ /* 0x000f62000c1e1500 */
[----:B------:R-:W0:Y:S08]  /*0940*/  S2UR UR8, SR_CTAID.X ;  /* 0x00000000000879c3 */ /* 0x000e300000002500 */
[----:B------:R-:W0:Y:S01]  /*0950*/  S2UR UR4, SR_CgaCtaId ;  /* 0x00000000000479c3 */ /* 0x000e220000008800 */
[C---:B------:R-:W-:Y:S01]  /*0960*/  LOP3.LUT R7, R120.reuse, 0x3f, RZ, 0xc0, !PT ;  /* 0x0000003f78077812 */ /* 0x040fe200078ec0ff */
[----:B-1----:R-:W-:Y:S01]  /*0970*/  IMAD.SHL.U32 R15, R120, 0x80, RZ ;  /* 0x00000080780f7824 */ /* 0x002fe200078e00ff */
[----:B------:R-:W-:-:S03]  /*0980*/  SHF.R.S32.HI R0, RZ, 0x8, R120 ;  /* 0x00000008ff007819 */ /* 0x000fc60000011478 */
[----:B------:R-:W-:Y:S01]  /*0990*/  IMAD.SHL.U32 R22, R7, 0x2, RZ ;  /* 0x0000000207167824 */ /* 0x000fe200078e00ff */
[----:B------:R-:W-:Y:S01]  /*09a0*/  SGXT R0, R0, 0x1 ;  /* 0x000000010000781a */ /* 0x000fe20000000200 */
[----:B0-----:R-:W-:-:S04]  /*09b0*/  USHF.L.U32 UR8, UR8, 0x8, URZ ;  /* 0x0000000808087899 */ /* 0x001fc8000800063f */
[----:B------:R-:W-:Y:S01]  /*09c0*/  UIADD3 UR40, UR8, 0x100, URZ ;  /* 0x0000010008287890 */ /* 0x000fe2000fffe03f */
[----:B------:R-:W-:Y:S01]  /*09d0*/  LOP3.LUT R3, R22, 0x6000, R15, 0xf8, !PT ;  /* 0x0000600016037812 */ /* 0x000fe200078ef80f */
[----:B------:R-:W-:Y:S02]  /*09e0*/  UMOV UR29, 0x400 ;  /* 0x00000400001d7882 */ /* 0x000fe40000000000 */
[----:B------:R-:W-:Y:S01]  /*09f0*/  UISETP.GE.AND UP0, UPT, UR40, 0x1, UPT ;  /* 0x000000012800788c */ /* 0x000fe2000bf06270 */
[----:B------:R-:W-:Y:S01]  /*0a00*/  LOP3.LUT R0, R3, 0x90, R0, 0x78, !PT ;  /* 0x0000009003007812 */ /* 0x000fe200078e7800 */
[----:B------:R-:W-:-:S04]  /*0a10*/  ULEA UR29, UR4, UR29, 0x18 ;  /* 0x0000001d041d7291 */ /* 0x000fc8000f8ec03f */
[----:B------:R-:W-:Y:S02]  /*0a20*/  PLOP3.LUT P0, PT, PT, PT, UP0, 0x80, 0x0 ;  /* 0x000000000000781c */ /* 0x000fe40003f0f008 */
[C---:B------:R-:W-:Y:S02]  /*0a30*/  LOP3.LUT R3, R0.reuse, 0x20, RZ, 0x3c, !PT ;  /* 0x0000002000037812 */ /* 0x040fe400078e3cff */
[C---:B------:R-:W-:Y:S02]  /*0a40*/  LOP3.LUT R9, R0.reuse, 0x40, RZ, 0x3c, !PT ;  /* 0x0000004000097812 */ /* 0x040fe400078e3cff */
[----:B------:R-:W-:Y:S02]  /*0a50*/  LOP3.LUT R11, R0, 0x60, RZ, 0x3c, !PT ;  /* 0x00000060000b7812 */ /* 0x000fe400078e3cff */
[----:B------:R-:W-:Y:S02]  /*0a60*/  CS2R R88, SRZ ;  /* 0x0000000000587805 */ /* 0x000fe4000001ff00 */
[----:B------:R-:W-:-:S02]  /*0a70*/  CS2R R90, SRZ ;  /* 0x00000000005a7805 */ /* 0x000fc4000001ff00 */
[----:B------:R-:W-:Y:S02]  /*0a80*/  CS2R R92, SRZ ;  /* 0x00000000005c7805 */ /* 0x000fe4000001ff00 */
[----:B------:R-:W-:Y:S02]  /*0a90*/  CS2R R94, SRZ ;  /* 0x00000000005e7805 */ /* 0x000fe4000001ff00 */
[----:B------:R-:W-:Y:S02]  /*0aa0*/  CS2R R96, SRZ ;  /* 0x0000000000607805 */ /* 0x000fe4000001ff00 */
[----:B------:R-:W-:Y:S02]  /*0ab0*/  CS2R R98, SRZ ;  /* 0x0000000000627805 */ /* 0x000fe4000001ff00 */
        /* <DEDUP_REMOVED lines=9> */
[----:B------:R-:W-:Y:S01]  /*0b50*/  CS2R R118, SRZ ;  /* 0x0000000000767805 */ /* 0x000fe2000001ff00 */
[----:B--2---:R0:W-:Y:S02]  /*0b60*/  STS.U16 [R0+UR29], R2 ;  /* 0x0000000200007988 */ /* 0x0041e4000800041d */
[----:B0-----:R-:W-:Y:S02]  /*0b70*/  IMAD.MOV.U32 R2, RZ, RZ, 0x3f800000 ;  /* 0x3f800000ff027424 */ /* 0x001fe400078e00ff */
[----:B----4-:R-:W-:Y:S04]  /*0b80*/  STS.U16 [R0+UR29+0x400], R23 ;  /* 0x0004001700007988 */ /* 0x010fe8000800041d */
[----:B---3--:R-:W-:Y:S04]  /*0b90*/  STS.U16 [R0+UR29+0x800], R31 ;  /* 0x0008001f00007988 */ /* 0x008fe8000800041d */
[----:B-----5:R-:W-:Y:S04]  /*0ba0*/  STS.U16 [R0+UR29+0xc00], R36 ;  /* 0x000c002400007988 */ /* 0x020fe8000800041d */
[----:B------:R-:W-:Y:S04]  /*0bb0*/  STS.U16 [R0+UR29+0x1000], R40 ;  /* 0x0010002800007988 */ /* 0x000fe8000800041d */
        /* <DEDUP_REMOVED lines=10> */
[----:B------:R0:W-:Y:S04]  /*0c60*/  STS.U16 [R3+UR29+0x1d00], R16 ;  /* 0x001d001003007988 */ /* 0x0001e8000800041d */
[----:B------:R1:W-:Y:S01]  /*0c70*/  STS.U16 [R9+UR29+0x200], R5 ;  /* 0x0002000509007988 */ /* 0x0003e2000800041d */
[----:B0-----:R-:W-:-:S03]  /*0c80*/  IMAD.MOV.U32 R3, RZ, RZ, 0x3f800000 ;  /* 0x3f800000ff037424 */ /* 0x001fc600078e00ff */
[----:B------:R-:W-:Y:S04]  /*0c90*/  STS.U16 [R9+UR29+0x600], R27 ;  /* 0x0006001b09007988 */ /* 0x000fe8000800041d */
[----:B------:R-:W-:Y:S04]  /*0ca0*/  STS.U16 [R9+UR29+0xa00], R34 ;  /* 0x000a002209007988 */ /* 0x000fe8000800041d */
[----:B------:R-:W-:Y:S04]  /*0cb0*/  STS.U16 [R9+UR29+0xe00], R38 ;  /* 0x000e002609007988 */ /* 0x000fe8000800041d */
[----:B------:R-:W-:Y:S04]  /*0cc0*/  STS.U16 [R9+UR29+0x1200], R42 ;  /* 0x0012002a09007988 */ /* 0x000fe8000800041d */
[----:B------:R-:W-:Y:S04]  /*0cd0*/  STS.U16 [R9+UR29+0x1600], R45 ;  /* 0x0016002d09007988 */ /* 0x000fe8000800041d */
[----:B------:R-:W-:Y:S04]  /*0ce0*/  STS.U16 [R9+UR29+0x1a00], R14 ;  /* 0x001a000e09007988 */ /* 0x000fe8000800041d */
[----:B------:R-:W-:Y:S01]  /*0cf0*/  STS.U16 [R9+UR29+0x1e00], R20 ;  /* 0x001e001409007988 */ /* 0x000fe2000800041d */
[----:B-1----:R-:W-:-:S03]  /*0d00*/  IMAD.MOV.U32 R5, RZ, RZ, -0x800000 ;  /* 0xff800000ff057424 */ /* 0x002fc600078e00ff */
[----:B------:R-:W-:Y:S01]  /*0d10*/  STS.U16 [R11+UR29+0x300], R6 ;  /* 0x000300060b007988 */ /* 0x000fe2000800041d */
[----:B------:R-:W-:-:S03]  /*0d20*/  IMAD.MOV.U32 R0, RZ, RZ, -0x800000 ;  /* 0xff800000ff007424 */ /* 0x000fc600078e00ff */
[----:B------:R-:W-:Y:S04]  /*0d30*/  STS.U16 [R11+UR29+0x700], R29 ;  /* 0x0007001d0b007988 */ /* 0x000fe8000800041d */
[----:B------:R-:W-:Y:S04]  /*0d40*/  STS.U16 [R11+UR29+0xb00], R35 ;  /* 0x000b00230b007988 */ /* 0x000fe8000800041d */
[----:B------:R-:W-:Y:S04]  /*0d50*/  STS.U16 [R11+UR29+0xf00], R39 ;  /* 0x000f00270b007988 */ /* 0x000fe8000800041d */
[----:B------:R-:W-:Y:S04]  /*0d60*/  STS.U16 [R11+UR29+0x1300], R8 ;  /* 0x001300080b007988 */ /* 0x000fe8000800041d */
[----:B------:R-:W-:Y:S04]  /*0d70*/  STS.U16 [R11+UR29+0x1700], R10 ;  /* 0x0017000a0b007988 */ /* 0x000fe8000800041d */
[----:B------:R-:W-:Y:S04]  /*0d80*/  STS.U16 [R11+UR29+0x1b00], R12 ;  /* 0x001b000c0b007988 */ /* 0x000fe8000800041d */
[----:B------:R-:W-:Y:S04]  /*0d90*/  STS.U16 [R11+UR29+0x1f00], R18 ;  /* 0x001f00120b007988 */ /* 0x000fe8000800041d */
[----:B------:R0:W-:Y:S04]  /*0da0*/  STL [R1+0x44], R3 ;  /* 0x0000440301007387 */ /* 0x0001e80000100800 */
[----:B------:R1:W-:Y:S01]  /*0db0*/  STL [R1+0x40], R2 ;  /* 0x0000400201007387 */ /* 0x0003e20000100800 */
[C---:B0-----:R-:W-:Y:S01]  /*0dc0*/  LOP3.LUT R3, R120.reuse, 0x1ff, RZ, 0xc0, !PT ;  /* 0x000001ff78037812 */ /* 0x041fe200078ec0ff */
[----:B-1----:R-:W-:Y:S01]  /*0dd0*/  IMAD.SHL.U32 R2, R120, 0x2, RZ ;  /* 0x0000000278027824 */ /* 0x002fe200078e00ff */
[----:B------:R-:W-:Y:S06]  /*0de0*/  @!P0 BRA `(.L_x_0) ;  /* 0x0000005000308947 */ /* 0x000fec0003800000 */
[----:B------:R-:W-:Y:S01]  /*0df0*/  LOP3.LUT R0, R120, 0x180, RZ, 0xc0, !PT ;  /* 0x0000018078007812 */ /* 0x000fe200078ec0ff */
[----:B------:R-:W-:Y:S01]  /*0e00*/  ULDC.64 UR24, c[0x0][0x260] ;  /* 0x0000980000187ab9 */ /* 0x000fe20000000a00 */
[----:B------:R-:W-:Y:S01]  /*0e10*/  LOP3.LUT R5, R22, 0x180, R120, 0xf8, !PT ;  /* 0x0000018016057812 */ /* 0x000fe200078ef878 */
[----:B------:R-:W-:Y:S01]  /*0e20*/  IMAD.SHL.U32 R8, R3, 0x2, RZ ;  /* 0x0000000203087824 */ /* 0x000fe200078e00ff */
[----:B------:R-:W-:Y:S01]  /*0e30*/  SHF.R.U32.HI R0, RZ, 0x3, R0 ;  /* 0x00000003ff007819 */ /* 0x000fe20000011600 */
[----:B------:R-:W-:Y:S01]  /*0e40*/  ULDC.64 UR20, c[0x0][0x250] ;  /* 0x0000940000147ab9 */ /* 0x000fe20000000a00 */
[--C-:B------:R-:W-:Y:S01]  /*0e50*/  SHF.R.U32.HI R4, RZ, 0x5, R120.reuse ;  /* 0x00000005ff047819 */ /* 0x100fe20000011678 */
[----:B------:R-:W-:Y:S01]  /*0e60*/  UIMAD UR24, UR28, UR24, URZ ;  /* 0x000000181c1872a4 */ /* 0x000fe2000f8e023f */
[----:B------:R-:W-:Y:S01]  /*0e70*/  LOP3.LUT R10, R5, R0, RZ, 0x3c, !PT ;  /* 0x00000000050a7212 */ /* 0x000fe200078e3cff */
[----:B------:R-:W-:Y:S01]  /*0e80*/  UIMAD UR20, UR28, UR20, URZ ;  /* 0x000000141c1472a4 */ /* 0x000fe2000f8e023f */
[C---:B------:R-:W-:Y:S01]  /*0e90*/  LOP3.LUT R3, R120.reuse, 0x7f, RZ, 0xc0, !PT ;  /* 0x0000007f78037812 */ /* 0x040fe200078ec0ff */
[----:B------:R-:W-:Y:S01]  /*0ea0*/  ULDC UR4, c[0x0][0x258] ;  /* 0x0000960000047ab9 */ /* 0x000fe20000000800 */
[--C-:B------:R-:W-:Y:S01]  /*0eb0*/  SHF.R.U32.HI R5, RZ, 0x2, R120.reuse ;  /* 0x00000002ff057819 */ /* 0x100fe20000011678 */
[----:B------:R-:W-:Y:S01]  /*0ec0*/  USHF.L.U32 UR5, UR24, 0x1, URZ ;  /* 0x0000000118057899 */ /* 0x000fe2000800063f */
[----:B------:R-:W-:Y:S01]  /*0ed0*/  LOP3.LUT R0, R120, 0x1c0, RZ, 0xc0, !PT ;  /* 0x000001c078007812 */ /* 0x000fe200078ec0ff */
[----:B------:R-:W-:Y:S01]  /*0ee0*/  IMAD R7, R7, UR4, RZ ;  /* 0x0000000407077c24 */ /* 0x000fe2000f8e02ff */
[----:B------:R-:W-:Y:S01]  /*0ef0*/  R2UR UR41, R4 ;  /* 0x00000000042972ca */ /* 0x000fe200000e0000 */
[----:B------:R-:W-:Y:S01]  /*0f00*/  USHF.L.U32 UR4, UR20, 0x1, URZ ;  /* 0x0000000114047899 */ /* 0x000fe2000800063f */
[----:B------:R-:W-:Y:S01]  /*0f10*/  SHF.R.U32.HI R4, RZ, 0x1, R120 ;  /* 0x00000001ff047819 */ /* 0x000fe20000011678 */
[----:B------:R-:W-:Y:S01]  /*0f20*/  IMAD R6, R3, UR25, RZ ;  /* 0x0000001903067c24 */ /* 0x000fe2000f8e02ff */
[----:B------:R-:W-:Y:S01]  /*0f30*/  SGXT.U32 R5, R5, 0x3 ;  /* 0x000000030505781a */ /* 0x000fe20000000000 */
[----:B------:R-:W-:Y:S01]  /*0f40*/  ULDC.64 UR12, c[0x0][0x220] ;  /* 0x00008800000c7ab9 */ /* 0x000fe20000000a00 */
[----:B------:R-:W-:Y:S01]  /*0f50*/  SHF.R.U32.HI R9, RZ, 0x2, R0 ;  /* 0x00000002ff097819 */ /* 0x000fe20000011600 */
[----:B------:R-:W-:Y:S01]  /*0f60*/  IMAD.U32 R17, RZ, RZ, UR4 ;  /* 0x00000004ff117e24 */ /* 0x000fe2000f8e00ff */
[----:B------:R-:W-:Y:S01]  /*0f70*/  LOP3.LUT R0, R5, 0xf0, R4, 0xf8, !PT ;  /* 0x000000f005007812 */ /* 0x000fe200078ef804 */
[----:B------:R-:W-:Y:S01]  /*0f80*/  IMAD.SHL.U32 R5, R6, 0x2, RZ ;  /* 0x0000000206057824 */ /* 0x000fe200078e00ff */
[----:B------:R-:W-:Y:S01]  /*0f90*/  LOP3.LUT R3, R8, R9, RZ, 0x3c, !PT ;  /* 0x0000000908037212 */ /* 0x000fe200078e3cff */
[----:B------:R-:W-:Y:S01]  /*0fa0*/  IMAD.U32 R8, RZ, RZ, UR5 ;  /* 0x00000005ff087e24 */ /* 0x000fe2000f8e00ff */
[----:B------:R-:W-:Y:S01]  /*0fb0*/  UIMAD.WIDE UR4, UR20, 0x2, URZ ;  /* 0x00000002140478a5 */ /* 0x000fe2000f8e023f */
[----:B------:R-:W-:Y:S01]  /*0fc0*/  IMAD.SHL.U32 R4, R7, 0x2, RZ ;  /* 0x0000000207047824 */ /* 0x000fe200078e00ff */
[----:B------:R-:W-:Y:S01]  /*0fd0*/  ULDC.64 UR10, c[0x0][0x218] ;  /* 0x00008600000a7ab9 */ /* 0x000fe20000000a00 */
[----:B------:R-:W0:Y:S01]  /*0fe0*/  LDC R21, c[0x0][0x268] ;  /* 0x00009a00ff157b82 */ /* 0x000e220000000800 */
[----:B------:R-:W-:Y:S01]  /*0ff0*/  IADD3 R5, P2, P3, R5, UR12, R8 ;  /* 0x0000000c05057c10 */ /* 0x000fe2000fb5e008 */
[----:B------:R-:W-:Y:S01]  /*1000*/  IMAD.HI R7, R7, 0x2, RZ ;  /* 0x0000000207077827 */ /* 0x000fe200078e02ff */
[----:B------:R-:W-:Y:S01]  /*1010*/  SHF.R.U32.HI R8, RZ, 0x6, R120 ;  /* 0x00000006ff087819 */ /* 0x000fe20000011678 */
[----:B------:R-:W-:Y:S01]  /*1020*/  UIMAD.WIDE UR6, UR24, 0x2, URZ ;  /* 0x00000002180678a5 */ /* 0x000fe2000f8e023f */
[----:B------:R-:W-:Y:S01]  /*1030*/  IADD3 R17, P0, P1, R4, UR10, R17 ;  /* 0x0000000a04117c10 */ /* 0x000fe2000f91e011 */
[----:B------:R-:W-:Y:S01]  /*1040*/  IMAD.U32 R12, RZ, RZ, UR5 ;  /* 0x00000005ff0c7e24 */ /* 0x000fe2000f8e00ff */
[----:B------:R-:W-:Y:S01]  /*1050*/  SGXT.U32 R8, R8, 0x3 ;  /* 0x000000030808781a */ /* 0x000fe20000000000 */
[----:B------:R-:W-:Y:S01]  /*1060*/  IMAD.HI R6, R6, 0x2, RZ ;  /* 0x0000000206067827 */ /* 0x000fe200078e02ff */
[----:B------:R-:W-:Y:S01]  /*1070*/  LOP3.LUT R4, R10, 0x2000, R15, 0xf8, !PT ;  /* 0x000020000a047812 */ /* 0x000fe200078ef80f */
[----:B------:R-:W-:Y:S01]  /*1080*/  UIADD3 UR9, UR29, 0x8000, URZ ;  /* 0x000080001d097890 */ /* 0x000fe2000fffe03f */
[----:B------:R-:W-:Y:S01]  /*1090*/  IADD3.X R19, R7, UR11, R12, P0, P1 ;  /* 0x0000000b07137c10 */ /* 0x000fe200087e240c */
[----:B------:R-:W-:Y:S01]  /*10a0*/  IMAD R8, R8, UR21, RZ ;  /* 0x0000001508087c24 */ /* 0x000fe2000f8e02ff */
[----:B------:R-:W-:Y:S01]  /*10b0*/  SHF.R.U32.HI R11, RZ, 0x7, R120 ;  /* 0x00000007ff0b7819 */ /* 0x000fe20000011678 */
[----:B------:R-:W-:Y:S01]  /*10c0*/  IMAD.U32 R7, RZ, RZ, UR21 ;  /* 0x00000015ff077e24 */ /* 0x000fe2000f8e00ff */
[----:B------:R-:W-:Y:S01]  /*10d0*/  USHF.R.U32.HI UR9, URZ, 0x4, UR9 ;  /* 0x000000043f097899 */ /* 0x000fe20008011609 */
[----:B------:R-:W-:Y:S01]  /*10e0*/  IMAD.U32 R9, RZ, RZ, UR7 ;  /* 0x00000007ff097e24 */ /* 0x000fe2000f8e00ff */
[-C--:B------:R-:W-:Y:S01]  /*10f0*/  LEA R124, P0, R8, R17.reuse, 0x1 ;  /* 0x00000011087c7211 */ /* 0x080fe200078008ff */
[----:B------:R-:W-:Y:S01]  /*1100*/  IMAD R7, R7, 0x8, R8 ;  /* 0x0000000807077824 */ /* 0x000fe200078e0208 */
[----:B------:R-:W-:Y:S01]  /*1110*/  USGXT.U32 UR10, UR9, 0xe ;  /* 0x0000000e090a789a */ /* 0x000fe20008000000 */
[----:B------:R-:W-:Y:S01]  /*1120*/  IMAD.U32 R10, RZ, RZ, UR21 ;  /* 0x00000015ff0a7e24 */ /* 0x000fe2000f8e00ff */
[----:B------:R-:W-:Y:S01]  /*1130*/  IADD3.X R15, R6, UR13, R9, P2, P3 ;  /* 0x0000000d060f7c10 */ /* 0x000fe200097e6409 */
[----:B------:R-:W-:Y:S01]  /*1140*/  IMAD.U32 R12, RZ, RZ, UR21 ;  /* 0x00000015ff0c7e24 */ /* 0x000fe2000f8e00ff */
[----:B------:R-:W-:Y:S01]  /*1150*/  LEA R120, P1, R7, R17, 0x1 ;  /* 0x0000001107787211 */ /* 0x000fe200078208ff */
[----:B------:R-:W-:Y:S01]  /*1160*/  IMAD R9, R10, 0x8, R7 ;  /* 0x000000080a097824 */ /* 0x000fe200078e0207 */
[----:B------:R-:W-:Y:S01]  /*1170*/  SGXT.U32 R6, R11, 0x2 ;  /* 0x000000020b06781a */ /* 0x000fe20000000000 */
[----:B------:R-:W-:Y:S01]  /*1180*/  IMAD.U32 R11, RZ, RZ, UR21 ;  /* 0x00000015ff0b7e24 */ /* 0x000fe2000f8e00ff */
[----:B------:R-:W-:Y:S01]  /*1190*/  LEA.HI.X.SX32 R121, R7, R19, 0x1, P1 ;  /* 0x0000001307797211 */ /* 0x000fe200008f0eff */
[----:B------:R-:W-:Y:S01]  /*11a0*/  IMAD R10, R12, 0x8, R9 ;  /* 0x000000080c0a7824 */ /* 0x000fe200078e0209 */
[----:B------:R-:W-:Y:S01]  /*11b0*/  LEA R122, P2, R9, R17, 0x1 ;  /* 0x00000011097a7211 */ /* 0x000fe200078408ff */
[----:B0-----:R-:W-:Y:S01]  /*11c0*/  IMAD R14, R6, R21, RZ ;  /* 0x00000015060e7224 */ /* 0x001fe200078e02ff */
[-C--:B------:R-:W-:Y:S01]  /*11d0*/  LEA.HI.X.SX32 R125, R8, R19.reuse, 0x1, P0 ;  /* 0x00000013087d7211 */ /* 0x080fe200000f0eff */
[----:B------:R-:W-:Y:S01]  /*11e0*/  IMAD.U32 R13, RZ, RZ, UR21 ;  /* 0x00000015ff0d7e24 */ /* 0x000fe2000f8e00ff */
[----:B------:R0:W-:Y:S01]  /*11f0*/  STL.64 [R1+0x138], R120 ;  /* 0x0001387801007387 */ /* 0x0001e20000100a00 */
[----:B------:R-:W-:Y:S01]  /*1200*/  IMAD R6, R11, 0x8, R10 ;  /* 0x000000080b067824 */ /* 0x000fe200078e020a */
[----:B------:R-:W-:Y:S01]  /*1210*/  LEA.HI.X.SX32 R123, R9, R19, 0x1, P2 ;  /* 0x00000013097b7211 */ /* 0x000fe200010f0eff */
[----:B------:R-:W-:Y:S01]  /*1220*/  IMAD.U32 R20, RZ, RZ, UR21 ;  /* 0x00000015ff147e24 */ /* 0x000fe2000f8e00ff */
[----:B------:R-:W-:Y:S01]  /*1230*/  STL.64 [R1+0x140], R124 ;  /* 0x0001407c01007387 */ /* 0x000fe20000100a00 */
[----:B------:R-:W-:Y:S01]  /*1240*/  IMAD R11, R13, 0x8, R6 ;  /* 0x000000080d0b7824 */ /* 0x000fe200078e0206 */
[----:B------:R-:W-:Y:S01]  /*1250*/  UIADD3 UR14, UP0, UR10, 0x2, URZ ;  /* 0x000000020a0e7890 */ /* 0x000fe2000ff1e03f */
[----:B------:R-:W-:Y:S01]  /*1260*/  IMAD.U32 R23, RZ, RZ, UR21 ;  /* 0x00000015ff177e24 */ /* 0x000fe2000f8e00ff */
[----:B------:R1:W-:Y:S01]  /*1270*/  STL.64 [R1+0x130], R122 ;  /* 0x0001307a01007387 */ /* 0x0003e20000100a00 */
[----:B------:R-:W-:Y:S01]  /*1280*/  IMAD R12, R20, 0x8, R11 ;  /* 0x00000008140c7824 */ /* 0x000fe200078e020b */
[----:B------:R-:W-:Y:S01]  /*1290*/  UMOV UR7, URZ ;  /* 0x0000003f00077c82 */ /* 0x000fe20008000000 */
[----:B------:R-:W-:Y:S01]  /*12a0*/  IMAD.U32 R22, RZ, RZ, UR21 ;  /* 0x00000015ff167e24 */ /* 0x000fe2000f8e00ff */
[C---:B0-----:R-:W-:Y:S01]  /*12b0*/  LEA R120, P0, R10.reuse, R17, 0x1 ;  /* 0x000000110a787211 */ /* 0x041fe200078008ff */
[----:B------:R-:W-:Y:S01]  /*12c0*/  IMAD R13, R23, 0x8, R12 ;  /* 0x00000008170d7824 */ /* 0x000fe200078e020c */
[----:B------:R-:W-:Y:S01]  /*12d0*/  UIADD3.X UR15, UR7, 0x40000040, URZ, UP0, !UPT ;  /* 0x40000040070f7890 */ /* 0x000fe200087fe43f */
[----:B------:R-:W-:Y:S01]  /*12e0*/  IMAD.U32 R24, RZ, RZ, UR21 ;  /* 0x00000015ff187e24 */ /* 0x000fe2000f8e00ff */
[----:B------:R-:W-:Y:S01]  /*12f0*/  LEA.HI.X.SX32 R121, R10, R19, 0x1, P0 ;  /* 0x000000130a797211 */ /* 0x000fe200000f0eff */
[----:B------:R-:W-:Y:S01]  /*1300*/  IMAD R7, R22, 0x8, R13 ;  /* 0x0000000816077824 */ /* 0x000fe200078e020d */
[----:B------:R-:W-:Y:S01]  /*1310*/  CS2R R88, SRZ ;  /* 0x0000000000587805 */ /* 0x000fe2000001ff00 */
[----:B------:R-:W-:Y:S01]  /*1320*/  IMAD.U32 R25, RZ, RZ, UR21 ;  /* 0x00000015ff197e24 */ /* 0x000fe2000f8e00ff */
[----:B-1----:R-:W-:Y:S01]  /*1330*/  LEA R122, P0, R6, R17, 0x1 ;  /* 0x00000011067a7211 */ /* 0x002fe200078008ff */
[----:B------:R0:W-:Y:S01]  /*1340*/  STL.64 [R1+0x128], R120 ;  /* 0x0001287801007387 */ /* 0x0001e20000100a00 */
[----:B------:R-:W-:Y:S01]  /*1350*/  IMAD R8, R24, 0x8, R7 ;  /* 0x0000000818087824 */ /* 0x000fe200078e0207 */
[----:B------:R-:W-:-:S02]  /*1360*/  CS2R R90, SRZ ;  /* 0x00000000005a7805 */ /* 0x000fc4000001ff00 */
[----:B------:R-:W-:Y:S01]  /*1370*/  LEA.HI.X.SX32 R123, R6, R19, 0x1, P0 ;  /* 0x00000013067b7211 */ /* 0x000fe200000f0eff */
[----:B------:R-:W-:Y:S01]  /*1380*/  IMAD.U32 R28, RZ, RZ, UR21 ;  /* 0x00000015ff1c7e24 */ /* 0x000fe2000f8e00ff */
[C---:B------:R-:W-:Y:S01]  /*1390*/  LEA R124, P0, R12.reuse, R17, 0x1 ;  /* 0x000000110c7c7211 */ /* 0x040fe200078008ff */
[----:B------:R-:W-:Y:S01]  /*13a0*/  IMAD R9, R25, 0x8, R8 ;  /* 0x0000000819097824 */ /* 0x000fe200078e0208 */
[----:B------:R-:W-:Y:S01]  /*13b0*/  CS2R R92, SRZ ;  /* 0x00000000005c7805 */ /* 0x000fe2000001ff00 */
[----:B------:R1:W-:Y:S01]  /*13c0*/  STL.64 [R1+0x120], R122 ;  /* 0x0001207a01007387 */ /* 0x0003e20000100a00 */
[----:B------:R-:W-:Y:S01]  /*13d0*/  LEA.HI.X.SX32 R125, R12, R19, 0x1, P0 ;  /* 0x000000130c7d7211 */ /* 0x000fe200000f0eff */
[----:B------:R-:W-:Y:S01]  /*13e0*/  IMAD.U32 R27, RZ, RZ, UR21 ;  /* 0x00000015ff1b7e24 */ /* 0x000fe2000f8e00ff */
[----:B------:R-:W-:Y:S02]  /*13f0*/  CS2R R94, SRZ ;  /* 0x00000000005e7805 */ /* 0x000fe4000001ff00 */
[C---:B0-----:R-:W-:Y:S01]  /*1400*/  LEA R120, P1, R11.reuse, R17, 0x1 ;  /* 0x000000110b787211 */ /* 0x041fe200078208ff */
[----:B------:R-:W-:Y:S01]  /*1410*/  IMAD R6, R28, 0x8, R9 ;  /* 0x000000081c067824 */ /* 0x000fe200078e0209 */
[----:B------:R-:W-:Y:S01]  /*1420*/  CS2R R96, SRZ ;  /* 0x0000000000607805 */ /* 0x000fe2000001ff00 */
[----:B------:R-:W-:Y:S01]  /*1430*/  IMAD.U32 R29, RZ, RZ, UR21 ;  /* 0x00000015ff1d7e24 */ /* 0x000fe2000f8e00ff */
[----:B------:R-:W-:Y:S01]  /*1440*/  LEA.HI.X.SX32 R121, R11, R19, 0x1, P1 ;  /* 0x000000130b797211 */ /* 0x000fe200008f0eff */
[----:B------:R-:W-:Y:S01]  /*1450*/  IMAD R10, R27, 0x8, R6 ;  /* 0x000000081b0a7824 */ /* 0x000fe200078e0206 */
[----:B------:R-:W-:Y:S01]  /*1460*/  CS2R R98, SRZ ;  /* 0x0000000000627805 */ /* 0x000fe2000001ff00 */
[----:B------:R-:W-:Y:S01]  /*1470*/  IMAD R16, R21, 0x4, R14 ;  /* 0x0000000415107824 */ /* 0x000fe200078e020e */
[----:B-1----:R-:W-:Y:S01]  /*1480*/  LEA R122, P1, R13, R17, 0x1 ;  /* 0x000000110d7a7211 */ /* 0x002fe200078208ff */
[----:B------:R0:W-:Y:S01]  /*1490*/  STL.64 [R1+0x118], R120 ;  /* 0x0001187801007387 */ /* 0x0001e20000100a00 */
[----:B------:R-:W-:Y:S01]  /*14a0*/  IMAD.U32 R30, RZ, RZ, UR21 ;  /* 0x00000015ff1e7e24 */ /* 0x000fe2000f8e00ff */
[----:B------:R-:W-:-:S02]  /*14b0*/  CS2R R100, SRZ ;  /* 0x0000000000647805 */ /* 0x000fc4000001ff00 */
[----:B------:R-:W-:Y:S01]  /*14c0*/  LEA.HI.X.SX32 R123, R13, R19, 0x1, P1 ;  /* 0x000000130d7b7211 */ /* 0x000fe200008f0eff */
[----:B------:R-:W-:Y:S01]  /*14d0*/  STL.64 [R1+0x110], R124 ;  /* 0x0001107c01007387 */ /* 0x000fe20000100a00 */
[C---:B------:R-:W-:Y:S01]  /*14e0*/  IMAD R18, R21.reuse, 0x4, R16 ;  /* 0x0000000415127824 */ /* 0x040fe200078e0210 */
[----:B------:R-:W-:Y:S01]  /*14f0*/  CS2R R102, SRZ ;  /* 0x0000000000667805 */ /* 0x000fe2000001ff00 */
[----:B------:R-:W-:Y:S01]  /*1500*/  IMAD.U32 R32, RZ, RZ, UR21 ;  /* 0x00000015ff207e24 */ /* 0x000fe2000f8e00ff */
[----:B------:R1:W-:Y:S01]  /*1510*/  STL.64 [R1+0x108], R122 ;  /* 0x0001087a01007387 */ /* 0x0003e20000100a00 */
[----:B------:R-:W-:Y:S01]  /*1520*/  IMAD R20, R21, 0x4, R18 ;  /* 0x0000000415147824 */ /* 0x000fe200078e0212 */
[----:B------:R-:W-:Y:S01]  /*1530*/  CS2R R104, SRZ ;  /* 0x0000000000687805 */ /* 0x000fe2000001ff00 */
[----:B------:R-:W-:Y:S01]  /*1540*/  IMAD.MOV.U32 R2, RZ, RZ, 0x3f800000 ;  /* 0x3f800000ff027424 */ /* 0x000fe200078e00ff */
[----:B0-----:R-:W-:Y:S01]  /*1550*/  LEA R120, P2, R7, R17, 0x1 ;  /* 0x0000001107787211 */ /* 0x001fe200078408ff */
[----:B------:R-:W-:Y:S01]  /*1560*/  IMAD R22, R21, 0x4, R20 ;  /* 0x0000000415167824 */ /* 0x000fe200078e0214 */
[----:B------:R-:W-:-:S02]  /*1570*/  CS2R R106, SRZ ;  /* 0x00000000006a7805 */ /* 0x000fc4000001ff00 */
[----:B------:R-:W-:Y:S02]  /*1580*/  CS2R R108, SRZ ;  /* 0x00000000006c7805 */ /* 0x000fe4000001ff00 */
[----:B------:R-:W-:Y:S01]  /*1590*/  LEA.HI.X.SX32 R121, R7, R19, 0x1, P2 ;  /* 0x0000001307797211 */ /* 0x000fe200010f0eff */
[----:B------:R-:W-:Y:S01]  /*15a0*/  IMAD R7, R29, 0x8, R10 ;  /* 0x000000081d077824 */ /* 0x000fe200078e020a */
[-C--:B------:R-:W-:Y:S01]  /*15b0*/  LEA R12, P2, R6, R17.reuse, 0x1 ;  /* 0x00000011060c7211 */ /* 0x080fe200078408ff */
[C---:B------:R-:W-:Y:S01]  /*15c0*/  IMAD R24, R21.reuse, 0x4, R22 ;  /* 0x0000000415187824 */ /* 0x040fe200078e0216 */
[----:B-1----:R-:W-:Y:S01]  /*15d0*/  LEA R122, P0, R8, R17, 0x1 ;  /* 0x00000011087a7211 */ /* 0x002fe200078008ff */
[----:B------:R0:W-:Y:S01]  /*15e0*/  STL.64 [R1+0x100], R120 ;  /* 0x0001007801007387 */ /* 0x0001e20000100a00 */
[-C--:B------:R-:W-:Y:S01]  /*15f0*/  LEA.HI.X.SX32 R13, R6, R19.reuse, 0x1, P2 ;  /* 0x00000013060d7211 */ /* 0x080fe200010f0eff */
[----:B------:R-:W-:Y:S01]  /*1600*/  IMAD R11, R30, 0x8, R7 ;  /* 0x000000081e0b7824 */ /* 0x000fe200078e0207 */
[----:B------:R-:W-:Y:S01]  /*1610*/  LEA.HI.X.SX32 R123, R8, R19, 0x1, P0 ;  /* 0x00000013087b7211 */ /* 0x000fe200000f0eff */
[----:B------:R-:W-:Y:S01]  /*1620*/  IMAD R26, R21, 0x4, R24 ;  /* 0x00000004151a7824 */ /* 0x000fe200078e0218 */
[----:B------:R-:W-:Y:S01]  /*1630*/  CS2R R110, SRZ ;  /* 0x00000000006e7805 */ /* 0x000fe2000001ff00 */
[----:B------:R-:W-:Y:S01]  /*1640*/  IMAD R6, R32, 0x8, R11 ;  /* 0x0000000820067824 */ /* 0x000fe200078e020b */
[----:B------:R-:W-:Y:S01]  /*1650*/  CS2R R112, SRZ ;  /* 0x0000000000707805 */ /* 0x000fe2000001ff00 */
[----:B------:R1:W-:Y:S01]  /*1660*/  STL.64 [R1+0xf8], R122 ;  /* 0x0000f87a01007387 */ /* 0x0003e20000100a00 */
[----:B------:R-:W-:-:S02]  /*1670*/  CS2R R114, SRZ ;  /* 0x0000000000727805 */ /* 0x000fc4000001ff00 */
[----:B------:R-:W-:Y:S02]  /*1680*/  CS2R R116, SRZ ;  /* 0x0000000000747805 */ /* 0x000fe4000001ff00 */
[CC--:B------:R-:W-:Y:S02]  /*1690*/  LEA R8, P3, R6.reuse, R17.reuse, 0x1 ;  /* 0x0000001106087211 */ /* 0x0c0fe400078608ff */
[----:B------:R-:W-:Y:S02]  /*16a0*/  CS2R R118, SRZ ;  /* 0x0000000000767805 */ /* 0x000fe4000001ff00 */
[C---:B0-----:R-:W-:Y:S01]  /*16b0*/  LEA R120, P1, R9.reuse, R17, 0x1 ;  /* 0x0000001109787211 */ /* 0x041fe200078208ff */
[----:B------:R-:W-:Y:S01]  /*16c0*/  UMOV UR4, URZ ;  /* 0x0000003f00047c82 */ /* 0x000fe20008000000 */
[----:B------:R-:W-:Y:S01]  /*16d0*/  UMOV UR5, URZ ;  /* 0x0000003f00057c82 */ /* 0x000fe20008000000 */
[----:B------:R-:W-:Y:S01]  /*16e0*/  UMOV UR6, URZ ;  /* 0x0000003f00067c82 */ /* 0x000fe20008000000 */
[-C--:B------:R-:W-:Y:S01]  /*16f0*/  LEA.HI.X.SX32 R121, R9, R19.reuse, 0x1, P1 ;  /* 0x0000001309797211 */ /* 0x080fe200008f0eff */
[----:B------:R-:W-:Y:S01]  /*1700*/  UIADD3.64 UR38, UR14, 0x2, URZ ;  /* 0x000000020e267897 */ /* 0x000fe2000fffe03f */
[----:B------:R-:W-:Y:S01]  /*1710*/  LEA.HI.X.SX32 R9, R6, R19, 0x1, P3 ;  /* 0x0000001306097211 */ /* 0x000fe200018f0eff */
[----:B------:R-:W-:Y:S01]  /*1720*/  IMAD R6, R21, 0x4, R26 ;  /* 0x0000000415067824 */ /* 0x000fe200078e021a */
[----:B-1----:R-:W-:Y:S01]  /*1730*/  LEA R122, P0, R10, R17, 0x1 ;  /* 0x000000110a7a7211 */ /* 0x002fe200078008ff */
[----:B------:R0:W-:Y:S01]  /*1740*/  STL.64 [R1+0xf0], R120 ;  /* 0x0000f07801007387 */ /* 0x0001e20000100a00 */
[----:B------:R-:W-:-:S02]  /*1750*/  UIADD3.64 UR18, UR14, 0x4, URZ ;  /* 0x000000040e127897 */ /* 0x000fc4000fffe03f */
[----:B------:R-:W-:Y:S01]  /*1760*/  LEA.HI.X.SX32 R123, R10, R19, 0x1, P0 ;  /* 0x000000130a7b7211 */ /* 0x000fe200000f0eff */
[----:B------:R1:W-:Y:S01]  /*1770*/  STL.64 [R1+0xe8], R12 ;  /* 0x0000e80c01007387 */ /* 0x0003e20000100a00 */
[----:B------:R-:W-:Y:S02]  /*1780*/  UIADD3.64 UR22, UR14, 0x1fe, URZ ;  /* 0x000001fe0e167897 */ /* 0x000fe4000fffe03f */
[----:B------:R-:W-:Y:S01]  /*1790*/  UIADD3.64 UR26, UR14, 0x200, URZ ;  /* 0x000002000e1a7897 */ /* 0x000fe2000fffe03f */
[----:B------:R-:W-:Y:S01]  /*17a0*/  STL.64 [R1+0xe0], R122 ;  /* 0x0000e07a01007387 */ /* 0x000fe20000100a00 */
[----:B------:R-:W-:Y:S02]  /*17b0*/  UIADD3.64 UR30, UR14, 0x202, URZ ;  /* 0x000002020e1e7897 */ /* 0x000fe4000fffe03f */
[----:B------:R-:W-:Y:S01]  /*17c0*/  UIADD3.64 UR34, UR14, 0x204, URZ ;  /* 0x000002040e227897 */ /* 0x000fe2000fffe03f */
[-C--:B0-----:R-:W-:Y:S01]  /*17d0*/  LEA R120, P1, R7, R17.reuse, 0x1 ;  /* 0x0000001107787211 */ /* 0x081fe200078208ff */
[----:B------:R-:W-:Y:S01]  /*17e0*/  ULDC UR20, c[0x0][0x238] ;  /* 0x00008e0000147ab9 */ /* 0x000fe20000000800 */
[----:B------:R-:W-:Y:S01]  /*17f0*/  UMOV UR11, 0x40000040 ;  /* 0x40000040000b7882 */ /* 0x000fe20000000000 */
[----:B-1----:R-:W-:-:S02]  /*1800*/  LEA R12, P2, R11, R17, 0x1 ;  /* 0x000000110b0c7211 */ /* 0x002fc400078408ff */
[-C--:B------:R-:W-:Y:S02]  /*1810*/  LEA.HI.X.SX32 R121, R7, R19.reuse, 0x1, P1 ;  /* 0x0000001307797211 */ /* 0x080fe400008f0eff */
[----:B------:R-:W-:Y:S02]  /*1820*/  LEA.HI.X.SX32 R13, R11, R19, 0x1, P2 ;  /* 0x000000130b0d7211 */ /* 0x000fe400010f0eff */
[C---:B------:R-:W-:Y:S01]  /*1830*/  LEA R10, P2, R18.reuse, R5, 0x1 ;  /* 0x00000005120a7211 */ /* 0x040fe200078408ff */
[----:B------:R0:W-:Y:S03]  /*1840*/  STL.64 [R1+0xd8], R120 ;  /* 0x0000d87801007387 */ /* 0x0001e60000100a00 */
[----:B------:R-:W-:Y:S01]  /*1850*/  LEA.HI.X.SX32 R11, R18, R15, 0x1, P2 ;  /* 0x0000000f120b7211 */ /* 0x000fe200010f0eff */
[----:B------:R1:W-:Y:S04]  /*1860*/  STL.64 [R1+0xd0], R12 ;  /* 0x0000d00c01007387 */ /* 0x0003e80000100a00 */
[----:B------:R2:W-:Y:S01]  /*1870*/  STL.64 [R1+0xc8], R8 ;  /* 0x0000c80801007387 */ /* 0x0005e20000100a00 */
[----:B0-----:R-:W-:-:S03]  /*1880*/  LEA R120, P0, R14, R5, 0x1 ;  /* 0x000000050e787211 */ /* 0x001fc600078008ff */
[----:B------:R0:W-:Y:S01]  /*1890*/  STL.64 [R1+0xb0], R10 ;  /* 0x0000b00a01007387 */ /* 0x0001e20000100a00 */
[----:B------:R-:W-:Y:S02]  /*18a0*/  LEA.HI.X.SX32 R121, R14, R15, 0x1, P0 ;  /* 0x0000000f0e797211 */ /* 0x000fe400000f0eff */
[-C--:B-1----:R-:W-:Y:S02]  /*18b0*/  LEA R12, P1, R16, R5.reuse, 0x1 ;  /* 0x00000005100c7211 */ /* 0x082fe400078208ff */
[----:B------:R-:W-:Y:S01]  /*18c0*/  LEA R122, P0, R20, R5, 0x1 ;  /* 0x00000005147a7211 */ /* 0x000fe200078008ff */
[----:B------:R1:W-:Y:S01]  /*18d0*/  STL.64 [R1+0xc0], R120 ;  /* 0x0000c07801007387 */ /* 0x0003e20000100a00 */
[-C--:B------:R-:W-:Y:S01]  /*18e0*/  LEA.HI.X.SX32 R13, R16, R15.reuse, 0x1, P1 ;  /* 0x0000000f100d7211 */ /* 0x080fe200008f0eff */
[C---:B--2---:R-:W-:Y:S01]  /*18f0*/  IMAD R8, R21.reuse, 0x4, R6 ;  /* 0x0000000415087824 */ /* 0x044fe200078e0206 */
[----:B------:R-:W-:Y:S02]  /*1900*/  LEA.HI.X.SX32 R123, R20, R15, 0x1, P0 ;  /* 0x0000000f147b7211 */ /* 0x000fe400000f0eff */
[C---:B------:R-:W-:Y:S01]  /*1910*/  LEA R16, P2, R24.reuse, R5, 0x1 ;  /* 0x0000000518107211 */ /* 0x040fe200078408ff */
[----:B0-----:R-:W-:Y:S01]  /*1920*/  IMAD R10, R21, 0x4, R8 ;  /* 0x00000004150a7824 */ /* 0x001fe200078e0208 */
[----:B------:R0:W-:Y:S02]  /*1930*/  STL.64 [R1+0xb8], R12 ;  /* 0x0000b80c01007387 */ /* 0x0001e40000100a00 */
[----:B------:R-:W-:-:S02]  /*1940*/  LEA.HI.X.SX32 R17, R24, R15, 0x1, P2 ;  /* 0x0000000f18117211 */ /* 0x000fc400010f0eff */
[----:B------:R-:W-:Y:S01]  /*1950*/  STL.64 [R1+0xa8], R122 ;  /* 0x0000a87a01007387 */ /* 0x000fe20000100a00 */
[-C--:B-1----:R-:W-:Y:S02]  /*1960*/  LEA R120, P1, R22, R5.reuse, 0x1 ;  /* 0x0000000516787211 */ /* 0x082fe400078208ff */
[----:B------:R-:W-:Y:S02]  /*1970*/  LEA R18, P2, R8, R5, 0x1 ;  /* 0x0000000508127211 */ /* 0x000fe400078408ff */
[----:B------:R-:W-:Y:S02]  /*1980*/  LEA.HI.X.SX32 R121, R22, R15, 0x1, P1 ;  /* 0x0000000f16797211 */ /* 0x000fe400008f0eff */
[----:B------:R-:W-:Y:S01]  /*1990*/  LEA R22, P1, R6, R5, 0x1 ;  /* 0x0000000506167211 */ /* 0x000fe200078208ff */
[C---:B0-----:R-:W-:Y:S01]  /*19a0*/  IMAD R12, R21.reuse, 0x4, R10 ;  /* 0x00000004150c7824 */ /* 0x041fe200078e020a */
[-C--:B------:R-:W-:Y:S01]  /*19b0*/  LEA.HI.X.SX32 R19, R8, R15.reuse, 0x1, P2 ;  /* 0x0000000f08137211 */ /* 0x080fe200010f0eff */
[----:B------:R0:W-:Y:S01]  /*19c0*/  STL.64 [R1+0xa0], R120 ;  /* 0x0000a07801007387 */ /* 0x0001e20000100a00 */
[----:B------:R-:W-:Y:S01]  /*19d0*/  LEA.HI.X.SX32 R23, R6, R15, 0x1, P1 ;  /* 0x0000000f06177211 */ /* 0x000fe200008f0eff */
[----:B------:R-:W-:-:S02]  /*19e0*/  IMAD R14, R21, 0x4, R12 ;  /* 0x00000004150e7824 */ /* 0x000fc400078e020c */
[----:B------:R1:W-:Y:S01]  /*19f0*/  STL.64 [R1+0x98], R16 ;  /* 0x0000981001007387 */ /* 0x0003e20000100a00 */
[----:B0-----:R-:W-:-:S04]  /*1a00*/  LEA R120, P0, R26, R5, 0x1 ;  /* 0x000000051a787211 */ /* 0x001fc800078008ff */
[----:B------:R-:W-:Y:S01]  /*1a10*/  LEA.HI.X.SX32 R121, R26, R15, 0x1, P0 ;  /* 0x0000000f1a797211 */ /* 0x000fe200000f0eff */
[----:B-1----:R-:W-:-:S04]  /*1a20*/  IMAD R16, R21, 0x4, R14 ;  /* 0x0000000415107824 */ /* 0x002fc800078e020e */
[----:B------:R0:W-:Y:S01]  /*1a30*/  STL.64 [R1+0x90], R120 ;  /* 0x0000907801007387 */ /* 0x0001e20000100a00 */
[----:B------:R-:W-:-:S03]  /*1a40*/  IMAD R6, R21, 0x4, R16 ;  /* 0x0000000415067824 */ /* 0x000fc600078e0210 */
[----:B------:R1:W-:Y:S01]  /*1a50*/  STL.64 [R1+0x88], R22 ;  /* 0x0000881601007387 */ /* 0x0003e20000100a00 */
[----:B------:R-:W-:-:S03]  /*1a60*/  IMAD R8, R21, 0x4, R6 ;  /* 0x0000000415087824 */ /* 0x000fc600078e0206 */
[----:B------:R2:W-:Y:S01]  /*1a70*/  STL.64 [R1+0x80], R18 ;  /* 0x0000801201007387 */ /* 0x0005e20000100a00 */
[-C--:B0-----:R-:W-:Y:S02]  /*1a80*/  LEA R120, P0, R10, R5.reuse, 0x1 ;  /* 0x000000050a787211 */ /* 0x081fe400078008ff */
[----:B-1----:R-:W-:Y:S02]  /*1a90*/  LEA R22, P1, R12, R5, 0x1 ;  /* 0x000000050c167211 */ /* 0x002fe400078208ff */
[----:B------:R-:W-:Y:S01]  /*1aa0*/  LEA.HI.X.SX32 R121, R10, R15, 0x1, P0 ;  /* 0x0000000f0a797211 */ /* 0x000fe200000f0eff */
[----:B------:R-:W-:Y:S01]  /*1ab0*/  IMAD R10, R21, 0x4, R8 ;  /* 0x00000004150a7824 */ /* 0x000fe200078e0208 */
[----:B--2---:R-:W-:Y:S02]  /*1ac0*/  LEA R18, P2, R14, R5, 0x1 ;  /* 0x000000050e127211 */ /* 0x004fe400078408ff */
[-C--:B------:R-:W-:Y:S01]  /*1ad0*/  LEA.HI.X.SX32 R23, R12, R15.reuse, 0x1, P1 ;  /* 0x0000000f0c177211 */ /* 0x080fe200008f0eff */
[----:B------:R0:W-:Y:S01]  /*1ae0*/  STL.64 [R1+0x78], R120 ;  /* 0x0000787801007387 */ /* 0x0001e20000100a00 */
[----:B------:R-:W-:-:S02]  /*1af0*/  LEA.HI.X.SX32 R19, R14, R15, 0x1, P2 ;  /* 0x0000000f0e137211 */ /* 0x000fc400010f0eff */
[C---:B------:R-:W-:Y:S01]  /*1b00*/  LEA R12, P3, R10.reuse, R5, 0x1 ;  /* 0x000000050a0c7211 */ /* 0x040fe200078608ff */
[----:B------:R1:W-:Y:S03]  /*1b10*/  STL.64 [R1+0x70], R22 ;  /* 0x0000701601007387 */ /* 0x0003e60000100a00 */
[----:B------:R-:W-:Y:S01]  /*1b20*/  LEA.HI.X.SX32 R13, R10, R15, 0x1, P3 ;  /* 0x0000000f0a0d7211 */ /* 0x000fe200018f0eff */
[----:B------:R2:W-:Y:S01]  /*1b30*/  STL.64 [R1+0x68], R18 ;  /* 0x0000681201007387 */ /* 0x0005e20000100a00 */
[-C--:B0-----:R-:W-:Y:S02]  /*1b40*/  LEA R120, P0, R16, R5.reuse, 0x1 ;  /* 0x0000000510787211 */ /* 0x081fe400078008ff */
[----:B-1----:R-:W-:Y:S02]  /*1b50*/  LEA R22, P1, R6, R5, 0x1 ;  /* 0x0000000506167211 */ /* 0x002fe400078208ff */
[----:B------:R-:W-:-:S02]  /*1b60*/  LEA.HI.X.SX32 R121, R16, R15, 0x1, P0 ;  /* 0x0000000f10797211 */ /* 0x000fc400000f0eff */
[----:B--2---:R-:W-:Y:S01]  /*1b70*/  LEA R18, P2, R8, R5, 0x1 ;  /* 0x0000000508127211 */ /* 0x004fe200078408ff */
[----:B------:R-:W-:Y:S01]  /*1b80*/  IMAD.MOV.U32 R5, RZ, RZ, -0x800000 ;  /* 0xff800000ff057424 */ /* 0x000fe200078e00ff */
[-C--:B------:R-:W-:Y:S01]  /*1b90*/  LEA.HI.X.SX32 R23, R6, R15.reuse, 0x1, P1 ;  /* 0x0000000f06177211 */ /* 0x080fe200008f0eff */
[----:B------:R-:W-:Y:S01]  /*1ba0*/  STL.64 [R1+0x60], R120 ;  /* 0x0000607801007387 */ /* 0x000fe20000100a00 */
[----:B------:R-:W-:Y:S01]  /*1bb0*/  LEA.HI.X.SX32 R19, R8, R15, 0x1, P2 ;  /* 0x0000000f08137211 */ /* 0x000fe200010f0eff */
[----:B------:R-:W-:Y:S02]  /*1bc0*/  IMAD.MOV.U32 R6, RZ, RZ, -0x800000 ;  /* 0xff800000ff067424 */ /* 0x000fe400078e00ff */
[----:B------:R-:W-:Y:S04]  /*1bd0*/  STL.64 [R1+0x58], R22 ;  /* 0x0000581601007387 */ /* 0x000fe80000100a00 */
[----:B------:R-:W-:Y:S04]  /*1be0*/  STL.64 [R1+0x50], R18 ;  /* 0x0000501201007387 */ /* 0x000fe80000100a00 */
[----:B------:R-:W-:Y:S04]  /*1bf0*/  STL.64 [R1+0x48], R12 ;  /* 0x0000480c01007387 */ /* 0x000fe80000100a00 */
[----:B------:R-:W-:Y:S04]  /*1c00*/  STL [R1+0x44], R2 ;  /* 0x0000440201007387 */ /* 0x000fe80000100800 */
[----:B------:R-:W-:Y:S04]  /*1c10*/  STL [R1+0x38], R6 ;  /* 0x0000380601007387 */ /* 0x000fe80000100800 */
[----:B------:R-:W-:Y:S04]  /*1c20*/  STL [R1+0x20], R5 ;  /* 0x0000200501007387 */ /* 0x000fe80000100800 */
[----:B------:R0:W-:Y:S02]  /*1c30*/  STL [R1+0x40], R2 ;  /* 0x0000400201007387 */ /* 0x0001e40000100800 */
[----:B0-----:R-:W-:-:S02]  /*1c40*/  LOP3.LUT R2, R0, UR8, RZ, 0xfc, !PT ;  /* 0x0000000800027c12 */ /* 0x001fc4000f8efcff */
[----:B------:R-:W-:-:S07]  /*1c50*/  LOP3.LUT R0, R4, 0x40, RZ, 0x3c, !PT ;  /* 0x0000004004007812 */ /* 0x000fce00078e3cff */
.L_x_1:
[----:B------:R-:W2:Y:S04]  /*1c60*/  LDL.64 R6, [R1+0x130] ;  /* 0x0001300001067983 */ /* 0x000ea80000100a00 */
[----:B------:R-:W3:Y:S01]  /*1c70*/  LDL.64 R16, [R1+0x138] ;  /* 0x0001380001107983 */ /* 0x000ee20000100a00 */
[----:B------:R-:W-:-:S03]  /*1c80*/  IMAD.U32 R14, RZ, RZ, UR6 ;  /* 0x00000006ff0e7e24 */ /* 0x000fc6000f8e00ff */
[----:B------:R-:W4:Y:S01]  /*1c90*/  LDL.64 R18, [R1+0x140] ;  /* 0x0001400001127983 */ /* 0x000f220000100a00 */
[----:B------:R-:W-:-:S03]  /*1ca0*/  IMAD.U32 R24, RZ, RZ, UR6 ;  /* 0x00000006ff187e24 */ /* 0x000fc6000f8e00ff */
[----:B------:R-:W4:Y:S04]  /*1cb0*/  LDL.64 R12, [R1+0x128] ;  /* 0x00012800010c7983 */ /* 0x000f280000100a00 */
[----:B------:R-:W4:Y:S04]  /*1cc0*/  LDL.64 R10, [R1+0x120] ;  /* 0x00012000010a7983 */ /* 0x000f280000100a00 */
[----:B------:R-:W4:Y:S04]  /*1cd0*/  LDL.64 R122, [R1+0x118] ;  /* 0x00011800017a7983 */ /* 0x000f280000100a00 */
[----:B------:R0:W-:Y:S04]  /*1ce0*/  STL [R1+0x164], R4 ;  /* 0x0001640401007387 */ /* 0x0001e80000100800 */
[----:B------:R-:W4:Y:S01]  /*1cf0*/  LDL.64 R120, [R1+0xe0] ;  /* 0x0000e00001787983 */ /* 0x000f220000100a00 */
[----:B------:R-:W-:-:S02]  /*1d00*/  IMAD.U32 R8, RZ, RZ, UR6 ;  /* 0x00000006ff087e24 */ /* 0x000fc4000f8e00ff */
[----:B------:R-:W-:Y:S01]  /*1d10*/  IMAD.U32 R30, RZ, RZ, UR6 ;  /* 0x00000006ff1e7e24 */ /* 0x000fe2000f8e00ff */
[----:B------:R-:W4:Y:S04]  /*1d20*/  LDL.64 R22, [R1+0x108] ;  /* 0x0001080001167983 */ /* 0x000f280000100a00 */
[----:B0-----:R-:W4:Y:S01]  /*1d30*/  LDL.64 R4, [R1+0x110] ;  /* 0x0001100001047983 */ /* 0x001f220000100a00 */
[----:B------:R-:W-:-:S03]  /*1d40*/  IMAD.U32 R34, RZ, RZ, UR6 ;  /* 0x00000006ff227e24 */ /* 0x000fc6000f8e00ff */
[----:B------:R-:W4:Y:S01]  /*1d50*/  LDL.64 R20, [R1+0xf8] ;  /* 0x0000f80001147983 */ /* 0x000f220000100a00 */
[----:B--2---:R-:W-:-:S03]  /*1d60*/  IMAD.WIDE R14, R14, 0x2, R6 ;  /* 0x000000020e0e7825 */ /* 0x004fc600078e0206 */
[----:B------:R-:W2:Y:S01]  /*1d70*/  LDL.64 R6, [R1+0x100] ;  /* 0x0001000001067983 */ /* 0x000ea20000100a00 */
[----:B---3--:R-:W-:-:S03]  /*1d80*/  IMAD.WIDE R24, R24, 0x2, R16 ;  /* 0x0000000218187825 */ /* 0x008fc600078e0210 */
[----:B------:R-:W3:Y:S01]  /*1d90*/  LDL.64 R16, [R1+0xf0] ;  /* 0x0000f00001107983 */ /* 0x000ee20000100a00 */
[----:B----4-:R-:W-:-:S03]  /*1da0*/  IMAD.WIDE R8, R8, 0x2, R18 ;  /* 0x0000000208087825 */ /* 0x010fc600078e0212 */
[----:B------:R-:W4:Y:S01]  /*1db0*/  LDG.E.U16 R24, desc[UR32][R24.64] ;  /* 0x0000002018187981 */ /* 0x000f22000c1e1500 */
[----:B------:R-:W-:Y:S02]  /*1dc0*/  IMAD.U32 R18, RZ, RZ, UR6 ;  /* 0x00000006ff127e24 */ /* 0x000fe4000f8e00ff */
[----:B------:R-:W-:Y:S01]  /*1dd0*/  IMAD.WIDE R34, R34, 0x2, R12 ;  /* 0x0000000222227825 */ /* 0x000fe200078e020c */
[----:B------:R0:W4:Y:S03]  /*1de0*/  LDG.E.U16 R27, desc[UR32][R8.64] ;  /* 0x00000020081b7981 */ /* 0x000126000c1e1500 */
[----:B------:R-:W-:Y:S01]  /*1df0*/  IMAD.WIDE R18, R18, 0x2, R10 ;  /* 0x0000000212127825 */ /* 0x000fe200078e020a */
[----:B------:R-:W4:Y:S03]  /*1e00*/  LDG.E.U16 R26, desc[UR32][R34.64] ;  /* 0x00000020221a7981 */ /* 0x000f26000c1e1500 */
[----:B------:R-:W-:Y:S01]  /*1e10*/  IMAD.U32 R12, RZ, RZ, UR6 ;  /* 0x00000006ff0c7e24 */ /* 0x000fe2000f8e00ff */
[----:B------:R-:W4:Y:S01]  /*1e20*/  LDL.64 R10, [R1+0xe8] ;  /* 0x0000e800010a7983 */ /* 0x000f220000100a00 */
[----:B------:R-:W-:-:S02]  /*1e30*/  IMAD.U32 R32, RZ, RZ, UR6 ;  /* 0x00000006ff207e24 */ /* 0x000fc4000f8e00ff */
[----:B------:R-:W-:Y:S01]  /*1e40*/  IMAD.WIDE R12, R12, 0x2, R122 ;  /* 0x000000020c0c7825 */ /* 0x000fe200078e027a */
[----:B------:R-:W4:Y:S04]  /*1e50*/  LDG.E.U16 R18, desc[UR32][R18.64] ;  /* 0x0000002012127981 */ /* 0x000f28000c1e1500 */
[----:B------:R-:W4:Y:S01]  /*1e60*/  LDL.64 R122, [R1+0xd8] ;  /* 0x0000d800017a7983 */ /* 0x000f220000100a00 */
[----:B------:R-:W-:Y:S02]  /*1e70*/  IMAD.U32 R28, RZ, RZ, UR6 ;  /* 0x00000006ff1c7e24 */ /* 0x000fe4000f8e00ff */
[----:B------:R-:W-:Y:S01]  /*1e80*/  IMAD.U32 R0, RZ, RZ, UR6 ;  /* 0x00000006ff007e24 */ /* 0x000fe2000f8e00ff */
[----:B------:R-:W4:Y:S01]  /*1e90*/  LDG.E.U16 R14, desc[UR32][R14.64] ;  /* 0x000000200e0e7981 */ /* 0x000f22000c1e1500 */
[----:B------:R-:W-:-:S03]  /*1ea0*/  IMAD.WIDE R32, R32, 0x2, R4 ;  /* 0x0000000220207825 */ /* 0x000fc600078e0204 */
[----:B------:R-:W0:Y:S01]  /*1eb0*/  LDL.64 R4, [R1+0xd0] ;  /* 0x0000d00001047983 */ /* 0x000e220000100a00 */
[----:B--2---:R-:W-:-:S03]  /*1ec0*/  IMAD.WIDE R30, R30, 0x2, R6 ;  /* 0x000000021e1e7825 */ /* 0x004fc600078e0206 */
[----:B------:R-:W2:Y:S01]  /*1ed0*/  LDG.E.U16 R19, desc[UR32][R32.64] ;  /* 0x0000002020137981 */ /* 0x000ea2000c1e1500 */
[----:B------:R-:W-:-:S03]  /*1ee0*/  IMAD.U32 R6, RZ, RZ, UR6 ;  /* 0x00000006ff067e24 */ /* 0x000fc6000f8e00ff */
[----:B------:R-:W2:Y:S01]  /*1ef0*/  LDG.E.U16 R25, desc[UR32][R30.64] ;  /* 0x000000201e197981 */ /* 0x000ea2000c1e1500 */
[----:B---3--:R-:W-:-:S03]  /*1f00*/  IMAD.WIDE R6, R6, 0x2, R16 ;  /* 0x0000000206067825 */ /* 0x008fc600078e0210 */
[----:B------:R-:W3:Y:S01]  /*1f10*/  LDG.E.U16 R12, desc[UR32][R12.64] ;  /* 0x000000200c0c7981 */ /* 0x000ee2000c1e1500 */
[----:B------:R-:W-:-:S03]  /*1f20*/  IMAD.U32 R16, RZ, RZ, UR6 ;  /* 0x00000006ff107e24 */ /* 0x000fc6000f8e00ff */
[----:B------:R1:W2:Y:S01]  /*1f30*/  LDG.E.U16 R34, desc[UR32][R6.64] ;  /* 0x0000002006227981 */ /* 0x0002a2000c1e1500 */
[----:B------:R-:W-:-:S03]  /*1f40*/  IMAD.WIDE R16, R16, 0x2, R120 ;  /* 0x0000000210107825 */ /* 0x000fc600078e0278 */
[----:B------:R-:W1:Y:S01]  /*1f50*/  LDL.64 R120, [R1+0xc8] ;  /* 0x0000c80001787983 */ /* 0x000e620000100a00 */
[----:B------:R-:W-:-:S03]  /*1f60*/  IMAD.WIDE R28, R28, 0x2, R22 ;  /* 0x000000021c1c7825 */ /* 0x000fc600078e0216 */
[----:B------:R-:W2:Y:S01]  /*1f70*/  LDG.E.U16 R32, desc[UR32][R16.64] ;  /* 0x0000002010207981 */ /* 0x000ea2000c1e1500 */
[----:B------:R-:W-:-:S03]  /*1f80*/  IMAD.U32 R22, RZ, RZ, UR6 ;  /* 0x00000006ff167e24 */ /* 0x000fc6000f8e00ff */
[----:B------:R-:W2:Y:S01]  /*1f90*/  LDG.E.U16 R28, desc[UR32][R28.64] ;  /* 0x000000201c1c7981 */ /* 0x000ea2000c1e1500 */
[----:B------:R-:W-:-:S04]  /*1fa0*/  IMAD.WIDE R22, R22, 0x2, R20 ;  /* 0x0000000216167825 */ /* 0x000fc800078e0214 */
[----:B------:R-:W-:Y:S01]  /*1fb0*/  IMAD.U32 R20, RZ, RZ, UR6 ;  /* 0x00000006ff147e24 */ /* 0x000fe2000f8e00ff */
[----:B------:R-:W2:Y:S03]  /*1fc0*/  LDG.E.U16 R35, desc[UR32][R22.64] ;  /* 0x0000002016237981 */ /* 0x000ea6000c1e1500 */
[----:B----4-:R-:W-:-:S04]  /*1fd0*/  IMAD.WIDE R20, R20, 0x2, R10 ;  /* 0x0000000214147825 */ /* 0x010fc800078e020a */
[----:B------:R-:W-:Y:S01]  /*1fe0*/  IMAD.U32 R10, RZ, RZ, UR6 ;  /* 0x00000006ff0a7e24 */ /* 0x000fe2000f8e00ff */
[----:B------:R-:W4:Y:S01]  /*1ff0*/  LDG.E.U16 R33, desc[UR32][R20.64] ;  /* 0x0000002014217981 */ /* 0x000f22000c1e1500 */
[----:B0-----:R-:W-:-:S04]  /*2000*/  IMAD.WIDE R8, R0, 0x2, R4 ;  /* 0x0000000200087825 */ /* 0x001fc800078e0204 */
[----:B------:R-:W-:Y:S01]  /*2010*/  IMAD.WIDE R10, R10, 0x2, R122 ;  /* 0x000000020a0a7825 */ /* 0x000fe200078e027a */
[----:B------:R0:W4:Y:S04]  /*2020*/  LDG.E.U16 R30, desc[UR32][R8.64] ;  /* 0x00000020081e7981 */ /* 0x000128000c1e1500 */
[----:B------:R-:W4:Y:S01]  /*2030*/  LDG.E.U16 R31, desc[UR32][R10.64] ;  /* 0x000000200a1f7981 */ /* 0x000f22000c1e1500 */
[----:B------:R-:W0:Y:S01]  /*2040*/  S2R R5, SR_TID.X ;  /* 0x0000000000057919 */ /* 0x000e220000002100 */
[----:B-1----:R-:W-:-:S05]  /*2050*/  IMAD.WIDE R6, R0, 0x2, R120 ;  /* 0x0000000200067825 */ /* 0x002fca00078e0278 */
[----:B------:R1:W4:Y:S01]  /*2060*/  LDG.E.U16 R29, desc[UR32][R6.64] ;  /* 0x00000020061d7981 */ /* 0x000322000c1e1500 */
[----:B0-----:R-:W-:Y:S01]  /*2070*/  IMAD.SHL.U32 R4, R5, 0x2, RZ ;  /* 0x0000000205047824 */ /* 0x001fe200078e00ff */
[----:B------:R-:W-:Y:S04]  /*2080*/  BAR.SYNC.DEFER_BLOCKING 0x0 ;  /* 0x0000000000007b1d */ /* 0x000fe80000010000 */
[----:B------:R-:W-:-:S05]  /*2090*/  LOP3.LUT R4, R4, 0x6, RZ, 0xc0, !PT ;  /* 0x0000000604047812 */ /* 0x000fca00078ec0ff */
[----:B------:R-:W-:Y:S01]  /*20a0*/  VIADD R9, R4, UR4 ;  /* 0x0000000404097c36 */ /* 0x000fe20008000000 */
[----:B-----5:R-:W-:Y:S02]  /*20b0*/  LOP3.LUT R5, R2, 0x8, RZ, 0xfc, !PT ;  /* 0x0000000802057812 */ /* 0x020fe400078efcff */
[----:B-1----:R-:W-:Y:S02]  /*20c0*/  IADD3 R6, P1, R4, UR4, RZ ;  /* 0x0000000404067c10 */ /* 0x002fe4000ff3e0ff */
[C---:B------:R-:W-:Y:S02]  /*20d0*/  LOP3.LUT R0, R9.reuse, 0x70, RZ, 0xfc, !PT ;  /* 0x0000007009007812 */ /* 0x040fe400078efcff */
[C---:B------:R-:W-:Y:S02]  /*20e0*/  LOP3.LUT R7, R9.reuse, 0x71, RZ, 0xfc, !PT ;  /* 0x0000007109077812 */ /* 0x040fe400078efcff */
[C---:B------:R-:W-:Y:S02]  /*20f0*/  ISETP.GT.U32.AND P2, PT, R0.reuse, R2, PT ;  /* 0x000000020000720c */ /* 0x040fe40003f44070 */
[----:B------:R-:W-:Y:S01]  /*2100*/  ISETP.GT.U32.AND P0, PT, R0, R5, PT ;  /* 0x000000050000720c */ /* 0x000fe20003f04070 */
[----:B------:R-:W-:Y:S01]  /*2110*/  IMAD.X R0, RZ, RZ, UR5, P1 ;  /* 0x00000005ff007e24 */ /* 0x000fe200088e06ff */
[----:B------:R-:W-:-:S02]  /*2120*/  LOP3.LUT R8, R9, 0x79, RZ, 0xfc, !PT ;  /* 0x0000007909087812 */ /* 0x000fc400078efcff */
[CC--:B------:R-:W-:Y:S02]  /*2130*/  ISETP.GT.U32.AND P5, PT, R7.reuse, R5.reuse, PT ;  /* 0x000000050700720c */ /* 0x0c0fe40003fa4070 */
[CC--:B------:R-:W-:Y:S01]  /*2140*/  ISETP.GT.U32.AND P1, PT, R8.reuse, R2.reuse, PT ;  /* 0x000000020800720c */ /* 0x0c0fe20003f24070 */
[----:B------:R-:W-:Y:S01]  /*2150*/  STS.U16 [R3+UR29+0x8000], R27 ;  /* 0x0080001b03007988 */ /* 0x000fe2000800041d */
[----:B------:R-:W-:Y:S02]  /*2160*/  ISETP.GT.U32.AND P3, PT, R8, R5, PT ;  /* 0x000000050800720c */ /* 0x000fe40003f64070 */
[C---:B------:R-:W-:Y:S01]  /*2170*/  ISETP.GT.U32.AND.EX P5, PT, R0.reuse, RZ, PT, P5 ;  /* 0x000000ff0000720c */ /* 0x040fe20003fa4150 */
[----:B------:R-:W-:Y:S01]  /*2180*/  STS.U16 [R3+UR29+0x8400], R24 ;  /* 0x0084001803007988 */ /* 0x000fe2000800041d */
[----:B------:R-:W-:Y:S02]  /*2190*/  ISETP.GT.U32.AND P6, PT, R7, R2, PT ;  /* 0x000000020700720c */ /* 0x000fe40003fc4070 */
[----:B------:R-:W-:Y:S01]  /*21a0*/  ISETP.GT.U32.AND.EX P2, PT, R0, RZ, PT, P2 ;  /* 0x000000ff0000720c */ /* 0x000fe20003f44120 */
[----:B------:R-:W-:Y:S01]  /*21b0*/  STS.U16 [R3+UR29+0x8800], R14 ;  /* 0x0088000e03007988 */ /* 0x000fe2000800041d */
[----:B------:R-:W-:-:S03]  /*21c0*/  LOP3.LUT R8, R9, 0x60, RZ, 0xfc, !PT ;  /* 0x0000006009087812 */ /* 0x000fc600078efcff */
[----:B------:R-:W-:Y:S01]  /*21d0*/  STS.U16 [R3+UR29+0x8c00], R26 ;  /* 0x008c001a03007988 */ /* 0x000fe2000800041d */
[----:B------:R-:W-:-:S03]  /*21e0*/  LOP3.LUT R7, R9, 0x78, RZ, 0xfc, !PT ;  /* 0x0000007809077812 */ /* 0x000fc600078efcff */
[----:B------:R-:W-:Y:S04]  /*21f0*/  STS.U16 [R3+UR29+0x9000], R18 ;  /* 0x0090001203007988 */ /* 0x000fe8000800041d */
[----:B---3--:R-:W-:Y:S04]  /*2200*/  STS.U16 [R3+UR29+0x9400], R12 ;  /* 0x0094000c03007988 */ /* 0x008fe8000800041d */
[----:B--2---:R-:W-:Y:S04]  /*2210*/  STS.U16 [R3+UR29+0x9800], R19 ;  /* 0x0098001303007988 */ /* 0x004fe8000800041d */
[----:B------:R-:W-:Y:S04]  /*2220*/  STS.U16 [R3+UR29+0x9c00], R28 ;  /* 0x009c001c03007988 */ /* 0x000fe8000800041d */
[----:B------:R-:W-:Y:S04]  /*2230*/  STS.U16 [R3+UR29+0xa000], R25 ;  /* 0x00a0001903007988 */ /* 0x000fe8000800041d */
[----:B------:R-:W-:Y:S04]  /*2240*/  STS.U16 [R3+UR29+0xa400], R35 ;  /* 0x00a4002303007988 */ /* 0x000fe8000800041d */
[----:B------:R-:W-:Y:S04]  /*2250*/  STS.U16 [R3+UR29+0xa800], R34 ;  /* 0x00a8002203007988 */ /* 0x000fe8000800041d */
[----:B----4-:R-:W-:Y:S04]  /*2260*/  STS.U16 [R3+UR29+0xac00], R33 ;  /* 0x00ac002103007988 */ /* 0x010fe8000800041d */
[----:B------:R-:W-:Y:S04]  /*2270*/  STS.U16 [R3+UR29+0xb000], R32 ;  /* 0x00b0002003007988 */ /* 0x000fe8000800041d */
[----:B------:R-:W-:Y:S04]  /*2280*/  STS.U16 [R3+UR29+0xb400], R31 ;  /* 0x00b4001f03007988 */ /* 0x000fe8000800041d */
[----:B------:R-:W-:Y:S01]  /*2290*/  STS.U16 [R3+UR29+0xb800], R30 ;  /* 0x00b8001e03007988 */ /* 0x000fe2000800041d */
[----:B------:R-:W-:-:S02]  /*22a0*/  SEL R45, RZ, 0x1, !P5 ;  /* 0x00000001ff2d7807 */ /* 0x000fc40006800000 */
[----:B------:R-:W-:Y:S02]  /*22b0*/  SEL R39, RZ, 0x7fff8, !P2 ;  /* 0x0007fff8ff277807 */ /* 0x000fe40005000000 */
[-C--:B------:R-:W-:Y:S02]  /*22c0*/  ISETP.GT.U32.AND P5, PT, R8, R5.reuse, PT ;  /* 0x000000050800720c */ /* 0x080fe40003fa4070 */
[C---:B------:R-:W-:Y:S02]  /*22d0*/  ISETP.GT.U32.AND P4, PT, R7.reuse, R2, PT ;  /* 0x000000020700720c */ /* 0x040fe40003f84070 */
[----:B------:R-:W-:Y:S02]  /*22e0*/  ISETP.GT.U32.AND P2, PT, R7, R5, PT ;  /* 0x000000050700720c */ /* 0x000fe40003f44070 */
[----:B------:R-:W-:Y:S02]  /*22f0*/  ISETP.GT.U32.AND.EX P6, PT, R0, RZ, PT, P6 ;  /* 0x000000ff0000720c */ /* 0x000fe40003fc4160 */
[----:B------:R-:W-:-:S02]  /*2300*/  LOP3.LUT R7, R9, 0x61, RZ, 0xfc, !PT ;  /* 0x0000006109077812 */ /* 0x000fc400078efcff */
[C---:B------:R-:W-:Y:S02]  /*2310*/  ISETP.GT.U32.AND.EX P5, PT, R0.reuse, RZ, PT, P5 ;  /* 0x000000ff0000720c */ /* 0x040fe40003fa4150 */
[----:B------:R-:W-:Y:S02]  /*2320*/  SEL R40, RZ, 0x4, !P6 ;  /* 0x00000004ff287807 */ /* 0x000fe40007000000 */
[----:B------:R-:W-:Y:S02]  /*2330*/  ISETP.GT.U32.AND P6, PT, R7, R2, PT ;  /* 0x000000020700720c */ /* 0x000fe40003fc4070 */
[----:B------:R-:W-:Y:S02]  /*2340*/  ISETP.GT.U32.AND.EX P0, PT, R0, RZ, PT, P0 ;  /* 0x000000ff0000720c */ /* 0x000fe40003f04100 */
[----:B------:R-:W-:Y:S02]  /*2350*/  SEL R11, RZ, 0x1fffe, !P5 ;  /* 0x0001fffeff0b7807 */ /* 0x000fe40006800000 */
[----:B------:R-:W-:-:S02]  /*2360*/  IADD3 R46, P5, R9, 0x8, RZ ;  /* 0x00000008092e7810 */ /* 0x000fc40007fbe0ff */
[C---:B------:R-:W-:Y:S02]  /*2370*/  ISETP.GT.U32.AND.EX P1, PT, R0.reuse, RZ, PT, P1 ;  /* 0x000000ff0000720c */ /* 0x040fe40003f24110 */
[----:B------:R-:W-:Y:S02]  /*2380*/  ISETP.GT.U32.AND.EX P6, PT, R0, RZ, PT, P6 ;  /* 0x000000ff0000720c */ /* 0x000fe40003fc4160 */
[----:B------:R-:W-:Y:S01]  /*2390*/  SEL R42, RZ, 0x1fffe, !P0 ;  /* 0x0001fffeff2a7807 */ /* 0x000fe20004000000 */
[----:B------:R-:W-:Y:S01]  /*23a0*/  IMAD.X R13, RZ, RZ, R0, P5 ;  /* 0x000000ffff0d7224 */ /* 0x000fe200028e0600 */
[----:B------:R-:W-:Y:S02]  /*23b0*/  ISETP.GT.U32.AND P0, PT, R8, R2, PT ;  /* 0x000000020800720c */ /* 0x000fe40003f04070 */
[----:B------:R-:W-:Y:S02]  /*23c0*/  SEL R8, RZ, 0x4, !P1 ;  /* 0x00000004ff087807 */ /* 0x000fe40004800000 */
[----:B------:R-:W-:-:S02]  /*23d0*/  SEL R36, RZ, 0x4, !P6 ;  /* 0x00000004ff247807 */ /* 0x000fc40007000000 */
[----:B------:R-:W-:Y:S02]  /*23e0*/  ISETP.GT.U32.AND P1, PT, R7, R5, PT ;  /* 0x000000050700720c */ /* 0x000fe40003f24070 */
[C---:B------:R-:W-:Y:S02]  /*23f0*/  IADD3 R15, P6, R9.reuse, 0x10, RZ ;  /* 0x00000010090f7810 */ /* 0x040fe40007fde0ff */
[C---:B------:R-:W-:Y:S02]  /*2400*/  IADD3 R20, P5, R9.reuse, 0x11, RZ ;  /* 0x0000001109147810 */ /* 0x040fe40007fbe0ff */
[----:B------:R-:W-:Y:S01]  /*2410*/  ISETP.GT.U32.AND.EX P1, PT, R0, RZ, PT, P1 ;  /* 0x000000ff0000720c */ /* 0x000fe20003f24110 */
[--C-:B------:R-:W-:Y:S01]  /*2420*/  IMAD.X R16, RZ, RZ, R0.reuse, P6 ;  /* 0x000000ffff107224 */ /* 0x100fe200030e0600 */
[C---:B------:R-:W-:Y:S01]  /*2430*/  IADD3 R22, P6, R9.reuse, 0x19, RZ ;  /* 0x0000001909167810 */ /* 0x040fe20007fde0ff */
[----:B------:R-:W-:Y:S01]  /*2440*/  IMAD.X R23, RZ, RZ, R0, P5 ;  /* 0x000000ffff177224 */ /* 0x000fe200028e0600 */
[----:B------:R-:W-:-:S02]  /*2450*/  IADD3 R125, P5, R9, 0x20, RZ ;  /* 0x00000020097d7810 */ /* 0x000fc40007fbe0ff */
[----:B------:R-:W-:Y:S02]  /*2460*/  SEL R43, RZ, 0x1, !P1 ;  /* 0x00000001ff2b7807 */ /* 0x000fe40004800000 */
[C---:B------:R-:W-:Y:S02]  /*2470*/  ISETP.GT.U32.AND.EX P2, PT, R0.reuse, RZ, PT, P2 ;  /* 0x000000ff0000720c */ /* 0x040fe40003f44120 */
[C---:B------:R-:W-:Y:S02]  /*2480*/  IADD3 R41, P1, R9.reuse, 0x9, RZ ;  /* 0x0000000909297810 */ /* 0x040fe40007f3e0ff */
[C---:B------:R-:W-:Y:S01]  /*2490*/  ISETP.GT.U32.AND.EX P3, PT, R0.reuse, RZ, PT, P3 ;  /* 0x000000ff0000720c */ /* 0x040fe20003f64130 */
[--C-:B------:R-:W-:Y:S01]  /*24a0*/  IMAD.X R122, RZ, RZ, R0.reuse, P6 ;  /* 0x000000ffff7a7224 */ /* 0x100fe200030e0600 */
[C---:B------:R-:W-:Y:S01]  /*24b0*/  IADD3 R121, P6, R9.reuse, 0x21, RZ ;  /* 0x0000002109797810 */ /* 0x040fe20007fde0ff */
[--C-:B------:R-:W-:Y:S01]  /*24c0*/  IMAD.X R4, RZ, RZ, R0.reuse, P5 ;  /* 0x000000ffff047224 */ /* 0x100fe200028e0600 */
[----:B------:R-:W-:Y:S01]  /*24d0*/  SEL R7, RZ, 0x1fffe, !P2 ;  /* 0x0001fffeff077807 */ /* 0x000fe20005000000 */
[----:B------:R-:W-:Y:S01]  /*24e0*/  IMAD.X R10, RZ, RZ, R0, P1 ;  /* 0x000000ffff0a7224 */ /* 0x000fe200008e0600 */
[----:B------:R-:W-:Y:S01]  /*24f0*/  SEL R44, RZ, 0x1, !P3 ;  /* 0x00000001ff2c7807 */ /* 0x000fe20005800000 */
[----:B------:R-:W-:Y:S01]  /*2500*/  USHF.L.U32 UR8, UR41, 0x7, URZ ;  /* 0x0000000729087899 */ /* 0x000fe2000800063f */
[----:B------:R-:W-:Y:S01]  /*2510*/  IADD3 R21, P1, R9, 0x18, RZ ;  /* 0x0000001809157810 */ /* 0x000fe20007f3e0ff */
[----:B------:R-:W-:Y:S01]  /*2520*/  STL [R1+0x180], R125 ;  /* 0x0001807d01007387 */ /* 0x000fe20000100800 */
[----:B------:R-:W-:-:S02]  /*2530*/  ISETP.GT.U32.AND.EX P4, PT, R0, RZ, PT, P4 ;  /* 0x000000ff0000720c */ /* 0x000fc40003f84140 */
[----:B------:R-:W-:Y:S01]  /*2540*/  ISETP.GT.U32.AND.EX P0, PT, R0, RZ, PT, P0 ;  /* 0x000000ff0000720c */ /* 0x000fe20003f04100 */
[----:B------:R0:W-:Y:S01]  /*2550*/  STL [R1+0x18], R4 ;  /* 0x0000180401007387 */ /* 0x0001e20000100800 */
[----:B------:R-:W-:Y:S01]  /*2560*/  IMAD.IADD R42, R45, 0x1, R42 ;  /* 0x000000012d2a7824 */ /* 0x000fe200078e022a */
[----:B------:R-:W-:Y:S01]  /*2570*/  ULOP3.LUT UR8, UR8, 0x600, URZ, 0xc0, !UPT ;  /* 0x0000060008087892 */ /* 0x000fe2000f8ec03f */
[----:B------:R-:W-:Y:S02]  /*2580*/  IMAD.IADD R44, R44, 0x1, R7 ;  /* 0x000000012c2c7824 */ /* 0x000fe400078e0207 */
[----:B------:R-:W-:Y:S01]  /*2590*/  IMAD.IADD R43, R43, 0x1, R11 ;  /* 0x000000012b2b7824 */ /* 0x000fe200078e020b */
[----:B------:R-:W-:Y:S01]  /*25a0*/  SEL R38, RZ, 0x7fff8, !P4 ;  /* 0x0007fff8ff267807 */ /* 0x000fe20006000000 */
[--C-:B------:R-:W-:Y:S02]  /*25b0*/  IMAD.X R123, RZ, RZ, R0.reuse, P1 ;  /* 0x000000ffff7b7224 */ /* 0x100fe400008e0600 */
[----:B0-----:R-:W-:Y:S01]  /*25c0*/  IMAD.X R4, RZ, RZ, R0, P6 ;  /* 0x000000ffff047224 */ /* 0x001fe200030e0600 */
[----:B------:R-:W-:-:S02]  /*25d0*/  IADD3 RZ, P6, R6, 0x39, RZ ;  /* 0x0000003906ff7810 */ /* 0x000fc40007fde0ff */
[----:B------:R-:W-:Y:S01]  /*25e0*/  SEL R37, RZ, 0x7fff8, !P0 ;  /* 0x0007fff8ff257807 */ /* 0x000fe20004000000 */
[----:B------:R-:W-:Y:S01]  /*25f0*/  ULEA.HI UR8, UR29, UR8, URZ, 0x1c ;  /* 0x000000081d087291 */ /* 0x000fe2000f8fe03f */
[C---:B------:R-:W-:Y:S02]  /*2600*/  IADD3 RZ, P4, R6.reuse, 0x28, RZ ;  /* 0x0000002806ff7810 */ /* 0x040fe40007f9e0ff */
[C---:B------:R-:W-:Y:S02]  /*2610*/  IADD3 RZ, P2, R6.reuse, 0x29, RZ ;  /* 0x0000002906ff7810 */ /* 0x040fe40007f5e0ff */
[C---:B------:R-:W-:Y:S02]  /*2620*/  IADD3 RZ, P0, R6.reuse, 0x30, RZ ;  /* 0x0000003006ff7810 */ /* 0x040fe40007f1e0ff */
[C---:B------:R-:W-:Y:S02]  /*2630*/  IADD3 RZ, P1, R6.reuse, 0x31, RZ ;  /* 0x0000003106ff7810 */ /* 0x040fe40007f3e0ff */
[----:B------:R-:W-:-:S02]  /*2640*/  IADD3 RZ, P5, R6, 0x38, RZ ;  /* 0x0000003806ff7810 */ /* 0x000fc40007fbe0ff */
[----:B------:R-:W-:Y:S02]  /*2650*/  P2R R6, PR, RZ, 0x40 ;  /* 0x00000040ff067803 */ /* 0x000fe40000000000 */
[----:B------:R-:W-:Y:S02]  /*2660*/  LOP3.LUT R42, R42, 0x3, RZ, 0xc0, !PT ;  /* 0x000000032a2a7812 */ /* 0x000fe400078ec0ff */
[----:B------:R-:W-:Y:S02]  /*2670*/  LOP3.LUT R44, R44, 0x3, RZ, 0xc0, !PT ;  /* 0x000000032c2c7812 */ /* 0x000fe400078ec0ff */
[----:B------:R-:W-:Y:S01]  /*2680*/  LOP3.LUT R43, R43, 0x3, RZ, 0xc0, !PT ;  /* 0x000000032b2b7812 */ /* 0x000fe200078ec0ff */
[----:B------:R-:W-:Y:S01]  /*2690*/  ULOP3.LUT UR8, UR8, 0x3fff, URZ, 0xc0, !UPT ;  /* 0x00003fff08087892 */ /* 0x000fe2000f8ec03f */
[----:B------:R-:W-:Y:S01]  /*26a0*/  P2R R17, PR, RZ, 0x8 ;  /* 0x00000008ff117803 */ /* 0x000fe20000000000 */
[--C-:B------:R-:W-:Y:S01]  /*26b0*/  IMAD.X R7, RZ, RZ, R0.reuse, P0 ;  /* 0x000000ffff077224 */ /* 0x100fe200000e0600 */
[----:B------:R-:W-:Y:S01]  /*26c0*/  ISETP.NE.AND P3, PT, R6, RZ, PT ;  /* 0x000000ff0600720c */ /* 0x000fe20003f65270 */
[----:B------:R-:W-:Y:S01]  /*26d0*/  IMAD.X R6, RZ, RZ, R0, P4 ;  /* 0x000000ffff067224 */ /* 0x000fe200020e0600 */
[----:B------:R-:W-:-:S02]  /*26e0*/  ISETP.GT.U32.AND P6, PT, R46, R2, PT ;  /* 0x000000022e00720c */ /* 0x000fc40003fc4070 */
[C---:B------:R-:W-:Y:S02]  /*26f0*/  ISETP.GT.U32.AND P4, PT, R41.reuse, R2, PT ;  /* 0x000000022900720c */ /* 0x040fe40003f84070 */
[----:B------:R-:W-:Y:S02]  /*2700*/  ISETP.GT.U32.AND P0, PT, R41, R5, PT ;  /* 0x000000052900720c */ /* 0x000fe40003f04070 */
[----:B------:R-:W-:Y:S02]  /*2710*/  IADD3 R124, R42, R39, R40 ;  /* 0x000000272a7c7210 */ /* 0x000fe40007ffe028 */
[----:B------:R-:W-:Y:S02]  /*2720*/  IADD3 R8, R44, R38, R8 ;  /* 0x000000262c087210 */ /* 0x000fe40007ffe008 */
[----:B------:R-:W-:Y:S01]  /*2730*/  IADD3 R120, R43, R37, R36 ;  /* 0x000000252b787210 */ /* 0x000fe20007ffe024 */
[----:B------:R-:W-:Y:S01]  /*2740*/  UMOV UR9, 0x40000040 ;  /* 0x4000004000097882 */ /* 0x000fe20000000000 */
[----:B------:R0:W-:Y:S01]  /*2750*/  STS.U16 [R3+UR29+0xbc00], R29 ;  /* 0x00bc001d03007988 */ /* 0x0001e2000800041d */
[----:B------:R1:W-:Y:S06]  /*2760*/  MEMBAR.ALL.CTA ;  /* 0x0000000000007992 */ /* 0x0003ec0000008000 */
[----:B-1----:R-:W1:Y:S02]  /*2770*/  FENCE.VIEW.ASYNC.S ;  /* 0x00000000000073c6 */ /* 0x002e640000000000 */
[----:B-1----:R-:W-:Y:S06]  /*2780*/  BAR.SYNC.DEFER_BLOCKING 0x0 ;  /* 0x0000000000007b1d */ /* 0x002fec0000010000 */
[----:B0-----:R-:W-:-:S06]  /*2790*/  WARPGROUP.ARRIVE ;  /* 0x00000000000079c5 */ /* 0x001fcc0000000000 */
[----:B------:R-:W-:Y:S01]  /*27a0*/  HGMMA.64x128x16.F32 R24, gdesc[UR8].tnspA, RZ, !UPT ;  /* 0x21e00000081879f0 */ /* 0x000fe2000c7008ff */
[----:B------:R-:W-:-:S03]  /*27b0*/  UIADD3 UR12, UP0, UR8, 0x80, URZ ;  /* 0x00000080080c7890 */ /* 0x000fc6000ff1e03f */
[----:B------:R-:W-:Y:S02]  /*27c0*/  UMOV UR8, URZ ;  /* 0x0000003f00087c82 */ /* 0x000fe40008000000 */
[----:B------:R-:W-:-:S09]  /*27d0*/  UIADD3.X UR13, UR8, 0x40000040, URZ, UP0, !UPT ;  /* 0x40000040080d7890 */ /* 0x000fd200087fe43f */
[----:B------:R-:W-:Y:S01]  /*27e0*/  HGMMA.64x128x16.F32 R24, gdesc[UR12].tnspA, R24 ;  /* 0x21e000000c1879f0 */ /* 0x000fe20008700818 */
[----:B------:R-:W-:Y:S02]  /*27f0*/  UIADD3.64 UR36, UR12, 0x80, URZ ;  /* 0x000000800c247897 */ /* 0x000fe4000fffe03f */
[----:B------:R-:W-:-:S09]  /*2800*/  UIADD3.64 UR16, UR12, 0x100, URZ ;  /* 0x000001000c107897 */ /* 0x000fd2000fffe03f */
[----:B------:R-:W-:Y:S01]  /*2810*/  HGMMA.64x128x16.F32 R24, gdesc[UR36].tnspA, R24 ;  /* 0x21e00000241879f0 */ /* 0x000fe20008700818 */
[C---:B------:R-:W-:Y:S02]  /*2820*/  ISETP.GT.U32.AND.EX P4, PT, R10.reuse, RZ, PT, P4 ;  /* 0x000000ff0a00720c */ /* 0x040fe40003f84140 */
[----:B------:R-:W-:-:S09]  /*2830*/  ISETP.GT.U32.AND.EX P0, PT, R10, RZ, PT, P0 ;  /* 0x000000ff0a00720c */ /* 0x000fd20003f04100 */
[----:B------:R-:W-:Y:S01]  /*2840*/  HGMMA.64x128x16.F32 R24, gdesc[UR16].tnspA, R24, gsb0 ;  /* 0x21e00000101879f0 */ /* 0x000fe20008000818 */
[----:B------:R-:W-:Y:S01]  /*2850*/  IMAD.X R10, RZ, RZ, R0, P1 ;  /* 0x000000ffff0a7224 */ /* 0x000fe200008e0600 */
[----:B------:R-:W-:Y:S01]  /*2860*/  ISETP.GE.U32.AND P1, PT, R9, R2, PT ;  /* 0x000000020900720c */ /* 0x000fe20003f26070 */
[----:B------:R-:W-:Y:S03]  /*2870*/  STL [R1+0x8], R124 ;  /* 0x0000087c01007387 */ /* 0x000fe60000100800 */
[----:B------:R-:W-:Y:S01]  /*2880*/  ISETP.GE.U32.AND.EX P1, PT, R0, RZ, PT, P1 ;  /* 0x000000ff0000720c */ /* 0x000fe20003f26110 */
[----:B------:R-:W-:Y:S04]  /*2890*/  STL [R1+0xc], R120 ;  /* 0x00000c7801007387 */ /* 0x000fe80000100800 */
[----:B------:R0:W-:Y:S01]  /*28a0*/  STL [R1+0x148], R3 ;  /* 0x0001480301007387 */ /* 0x0001e20000100800 */
[----:B------:R-:W-:-:S02]  /*28b0*/  ISETP.GT.U32.AND.EX P6, PT, R13, RZ, PT, P6 ;  /* 0x000000ff0d00720c */ /* 0x000fc40003fc4160 */
[----:B------:R-:W-:Y:S01]  /*28c0*/  LOP3.LUT R14, R9, 0x69, RZ, 0xfc, !PT ;  /* 0x00000069090e7812 */ /* 0x000fe200078efcff */
[----:B------:R-:W-:-:S03]  /*28d0*/  IMAD.X R11, RZ, RZ, R0, P2 ;  /* 0x000000ffff0b7224 */ /* 0x000fc600010e0600 */
[----:B------:R-:W-:Y:S02]  /*28e0*/  ISETP.GT.U32.AND P2, PT, R14, R2, PT ;  /* 0x000000020e00720c */ /* 0x000fe40003f44070 */
[----:B------:R-:W-:Y:S02]  /*28f0*/  LOP3.LUT R18, R9, 0x68, RZ, 0xfc, !PT ;  /* 0x0000006809127812 */ /* 0x000fe400078efcff */
[----:B------:R-:W-:Y:S01]  /*2900*/  ISETP.GT.U32.AND.EX P2, PT, R0, RZ, PT, P2 ;  /* 0x000000ff0000720c */ /* 0x000fe20003f44120 */
[----:B------:R-:W-:Y:S02]  /*2910*/  WARPGROUP.DEPBAR.LE gsb0, 0x0 ;  /* 0x00008000000079c5 */ /* 0x000fe40000010000 */
[----:B------:R-:W-:Y:S01]  /*2920*/  FMUL R25, R25, UR20 ;  /* 0x0000001419197c20 */ /* 0x000fe20008400000 */
[----:B------:R-:W-:-:S04]  /*2930*/  FMUL R12, R26, UR20 ;  /* 0x000000141a0c7c20 */ /* 0x000fc80008400000 */
[----:B0-----:R-:W-:Y:S02]  /*2940*/  FSEL R3, R25, -INF , !P1 ;  /* 0xff80000019037808 */ /* 0x001fe40004800000 */
[----:B------:R-:W-:-:S04]  /*2950*/  ISETP.GT.U32.AND P1, PT, R9, R5, PT ;  /* 0x000000050900720c */ /* 0x000fc80003f24070 */
[----:B------:R-:W-:-:S04]  /*2960*/  ISETP.GT.U32.AND.EX P1, PT, R0, RZ, PT, P1 ;  /* 0x000000ff0000720c */ /* 0x000fc80003f24110 */
[----:B------:R-:W-:Y:S02]  /*2970*/  FSEL R12, R12, -INF , !P1 ;  /* 0xff8000000c0c7808 */ /* 0x000fe40004800000 */
[----:B------:R-:W-:Y:S01]  /*2980*/  ISETP.GE.U32.AND P1, PT, R9, R5, PT ;  /* 0x000000050900720c */ /* 0x000fe20003f26070 */
[----:B------:R-:W-:Y:S01]  /*2990*/  FMUL R13, R27, UR20 ;  /* 0x000000141b0d7c20 */ /* 0x000fe20008400000 */
[----:B------:R-:W-:Y:S02]  /*29a0*/  FMUL R28, R28, UR20 ;  /* 0x000000141c1c7c20 */ /* 0x000fe40008400000 */
[----:B------:R-:W-:Y:S01]  /*29b0*/  ISETP.GE.U32.AND.EX P1, PT, R0, RZ, PT, P1 ;  /* 0x000000ff0000720c */ /* 0x000fe20003f26110 */
[----:B------:R0:W-:Y:S01]  /*29c0*/  STL [R1+0x10], R3 ;  /* 0x0000100301007387 */ /* 0x0001e20000100800 */
[----:B------:R-:W-:Y:S02]  /*29d0*/  FMUL R29, R29, UR20 ;  /* 0x000000141d1d7c20 */ /* 0x000fe40008400000 */
[----:B------:R-:W-:-:S02]  /*29e0*/  FSEL R13, R13, -INF , !P1 ;  /* 0xff8000000d0d7808 */ /* 0x000fc40004800000 */
[-C--:B------:R-:W-:Y:S01]  /*29f0*/  ISETP.GT.U32.AND P1, PT, R14, R5.reuse, PT ;  /* 0x000000050e00720c */ /* 0x080fe20003f24070 */
[--C-:B------:R-:W-:Y:S01]  /*2a00*/  IMAD.X R14, RZ, RZ, R0.reuse, P5 ;  /* 0x000000ffff0e7224 */ /* 0x100fe200028e0600 */
[CC--:B------:R-:W-:Y:S02]  /*2a10*/  ISETP.GT.U32.AND P5, PT, R15.reuse, R2.reuse, PT ;  /* 0x000000020f00720c */ /* 0x0c0fe40003fa4070 */
[----:B0-----:R-:W-:Y:S02]  /*2a20*/  FSEL R3, R28, -INF , !P6 ;  /* 0xff8000001c037808 */ /* 0x001fe40007000000 */
[----:B------:R-:W-:Y:S01]  /*2a30*/  ISETP.GT.U32.AND P6, PT, R15, R5, PT ;  /* 0x000000050f00720c */ /* 0x000fe20003fc4070 */
[----:B------:R-:W-:Y:S01]  /*2a40*/  IMAD.X R15, RZ, RZ, R0, P3 ;  /* 0x000000ffff0f7224 */ /* 0x000fe200018e0600 */
[----:B------:R-:W-:Y:S02]  /*2a50*/  ISETP.NE.AND P3, PT, R17, RZ, PT ;  /* 0x000000ff1100720c */ /* 0x000fe40003f65270 */
[----:B------:R-:W-:Y:S01]  /*2a60*/  FSEL R17, R29, -INF , !P4 ;  /* 0xff8000001d117808 */ /* 0x000fe20006000000 */
[----:B------:R0:W-:Y:S01]  /*2a70*/  STL [R1+0x4], R3 ;  /* 0x0000040301007387 */ /* 0x0001e20000100800 */
[----:B------:R-:W-:-:S02]  /*2a80*/  ISETP.GT.U32.AND P4, PT, R9, R2, PT ;  /* 0x000000020900720c */ /* 0x000fc40003f84070 */
[C---:B------:R-:W-:Y:S02]  /*2a90*/  ISETP.GT.U32.AND.EX P5, PT, R16.reuse, RZ, PT, P5 ;  /* 0x000000ff1000720c */ /* 0x040fe40003fa4150 */
[----:B------:R-:W-:Y:S01]  /*2aa0*/  ISETP.GT.U32.AND.EX P6, PT, R16, RZ, PT, P6 ;  /* 0x000000ff1000720c */ /* 0x000fe20003fc4160 */
[----:B------:R-:W-:Y:S01]  /*2ab0*/  FMUL R16, R24, UR20 ;  /* 0x0000001418107c20 */ /* 0x000fe20008400000 */
[----:B------:R-:W-:Y:S01]  /*2ac0*/  ISETP.GT.U32.AND.EX P4, PT, R0, RZ, PT, P4 ;  /* 0x000000ff0000720c */ /* 0x000fe20003f84140 */
[----:B0-----:R-:W2:Y:S04]  /*2ad0*/  LDL.LU R3, [R1+0x18] ;  /* 0x0000180001037983 */ /* 0x001ea80000300800 */
[----:B------:R0:W-:Y:S01]  /*2ae0*/  STL [R1], R17 ;  /* 0x0000001101007387 */ /* 0x0001e20000100800 */
[----:B------:R-:W-:-:S02]  /*2af0*/  P2R R24, PR, RZ, 0x40 ;  /* 0x00000040ff187803 */ /* 0x000fc40000000000 */
[----:B------:R-:W-:Y:S01]  /*2b00*/  FSEL R16, R16, -INF , !P4 ;  /* 0xff80000010107808 */ /* 0x000fe20006000000 */
[----:B0-----:R-:W-:Y:S01]  /*2b10*/  FMUL R17, R30, UR20 ;  /* 0x000000141e117c20 */ /* 0x001fe20008400000 */
[----:B------:R-:W-:Y:S01]  /*2b20*/  ISETP.GT.U32.AND P6, PT, R18, R5, PT ;  /* 0x000000051200720c */ /* 0x000fe20003fc4070 */
[----:B------:R-:W-:-:S03]  /*2b30*/  FMUL R19, R31, UR20 ;  /* 0x000000141f137c20 */ /* 0x000fc60008400000 */
[----:B------:R-:W-:Y:S02]  /*2b40*/  FSEL R17, R17, -INF , !P4 ;  /* 0xff80000011117808 */ /* 0x000fe40006000000 */
[-C--:B------:R-:W-:Y:S02]  /*2b50*/  ISETP.GT.U32.AND P4, PT, R18, R2.reuse, PT ;  /* 0x000000021200720c */ /* 0x080fe40003f84070 */
[----:B------:R-:W-:Y:S01]  /*2b60*/  SEL R18, RZ, 0x4, !P2 ;  /* 0x00000004ff127807 */ /* 0x000fe20005000000 */
[----:B------:R-:W-:Y:S01]  /*2b70*/  FMUL R124, R32, UR20 ;  /* 0x00000014207c7c20 */ /* 0x000fe20008400000 */
[----:B------:R-:W-:Y:S01]  /*2b80*/  ISETP.GT.U32.AND P2, PT, R20, R2, PT ;  /* 0x000000021400720c */ /* 0x000fe20003f44070 */
[----:B------:R-:W-:Y:S01]  /*2b90*/  FMUL R120, R33, UR20 ;  /* 0x0000001421787c20 */ /* 0x000fe20008400000 */
[----:B------:R-:W-:Y:S02]  /*2ba0*/  ISETP.GT.U32.AND.EX P1, PT, R0, RZ, PT, P1 ;  /* 0x000000ff0000720c */ /* 0x000fe40003f24110 */
[----:B------:R-:W-:-:S02]  /*2bb0*/  FSEL R19, R19, -INF , !P0 ;  /* 0xff80000013137808 */ /* 0x000fc40004000000 */
[----:B------:R-:W-:Y:S02]  /*2bc0*/  ISETP.GT.U32.AND.EX P6, PT, R0, RZ, PT, P6 ;  /* 0x000000ff0000720c */ /* 0x000fe40003fc4160 */
[----:B------:R-:W-:Y:S02]  /*2bd0*/  ISETP.GT.U32.AND.EX P2, PT, R23, RZ, PT, P2 ;  /* 0x000000ff1700720c */ /* 0x000fe40003f44120 */
[----:B------:R-:W-:Y:S02]  /*2be0*/  ISETP.GT.U32.AND P0, PT, R20, R5, PT ;  /* 0x000000051400720c */ /* 0x000fe40003f04070 */
[----:B------:R-:W-:Y:S02]  /*2bf0*/  SEL R20, RZ, 0x1, !P1 ;  /* 0x00000001ff147807 */ /* 0x000fe40004800000 */
[----:B------:R-:W-:Y:S02]  /*2c00*/  FSEL R124, R124, -INF , !P5 ;  /* 0xff8000007c7c7808 */ /* 0x000fe40006800000 */
[----:B------:R-:W-:-:S02]  /*2c10*/  ISETP.GT.U32.AND.EX P4, PT, R0, RZ, PT, P4 ;  /* 0x000000ff0000720c */ /* 0x000fc40003f84140 */
[CC--:B------:R-:W-:Y:S02]  /*2c20*/  ISETP.GT.U32.AND P1, PT, R21.reuse, R2.reuse, PT ;  /* 0x000000021500720c */ /* 0x0c0fe40003f24070 */
[-C--:B------:R-:W-:Y:S02]  /*2c30*/  ISETP.GT.U32.AND P5, PT, R21, R5.reuse, PT ;  /* 0x000000051500720c */ /* 0x080fe40003fa4070 */
[----:B------:R-:W-:Y:S02]  /*2c40*/  SEL R21, RZ, 0x1fffe, !P6 ;  /* 0x0001fffeff157807 */ /* 0x000fe40007000000 */
[----:B------:R-:W-:Y:S01]  /*2c50*/  FSEL R120, R120, -INF , !P2 ;  /* 0xff80000078787808 */ /* 0x000fe20005000000 */
[----:B------:R-:W-:Y:S01]  /*2c60*/  FMUL R34, R34, UR20 ;  /* 0x0000001422227c20 */ /* 0x000fe20008400000 */
[C---:B------:R-:W-:Y:S02]  /*2c70*/  ISETP.GT.U32.AND P2, PT, R22.reuse, R2, PT ;  /* 0x000000021600720c */ /* 0x040fe40003f44070 */
[----:B------:R-:W-:-:S02]  /*2c80*/  ISETP.GT.U32.AND P6, PT, R22, R5, PT ;  /* 0x000000051600720c */ /* 0x000fc40003fc4070 */
[----:B------:R-:W-:Y:S02]  /*2c90*/  SEL R22, RZ, 0x7fff8, !P4 ;  /* 0x0007fff8ff167807 */ /* 0x000fe40006000000 */
[----:B------:R-:W-:-:S04]  /*2ca0*/  ISETP.NE.AND P4, PT, R24, RZ, PT ;  /* 0x000000ff1800720c */ /* 0x000fc80003f85270 */
[----:B------:R-:W-:-:S05]  /*2cb0*/  FSEL R125, R34, -INF , !P4 ;  /* 0xff800000227d7808 */ /* 0x000fca0006000000 */
[----:B------:R0:W-:Y:S04]  /*2cc0*/  STL [R1+0x3c], R125 ;  /* 0x00003c7d01007387 */ /* 0x0001e80000100800 */
[----:B0-----:R-:W3:Y:S01]  /*2cd0*/  LDL.LU R125, [R1+0x180] ;  /* 0x00018000017d7983 */ /* 0x001ee20000300800 */
[C---:B------:R-:W-:Y:S02]  /*2ce0*/  ISETP.GT.U32.AND.EX P1, PT, R123.reuse, RZ, PT, P1 ;  /* 0x000000ff7b00720c */ /* 0x040fe40003f24110 */
[C---:B------:R-:W-:Y:S01]  /*2cf0*/  ISETP.GT.U32.AND.EX P2, PT, R122.reuse, RZ, PT, P2 ;  /* 0x000000ff7a00720c */ /* 0x040fe20003f44120 */
[----:B------:R0:W-:Y:S01]  /*2d00*/  STL [R1+0x168], R124 ;  /* 0x0001687c01007387 */ /* 0x0001e20000100800 */
[----:B------:R-:W-:Y:S02]  /*2d10*/  ISETP.GT.U32.AND.EX P5, PT, R123, RZ, PT, P5 ;  /* 0x000000ff7b00720c */ /* 0x000fe40003fa4150 */
[----:B------:R-:W-:Y:S01]  /*2d20*/  ISETP.GT.U32.AND.EX P6, PT, R122, RZ, PT, P6 ;  /* 0x000000ff7a00720c */ /* 0x000fe20003fc4160 */
[----:B------:R1:W-:Y:S04]  /*2d30*/  STL [R1+0x16c], R120 ;  /* 0x00016c7801007387 */ /* 0x0003e80000100800 */
[----:B------:R-:W4:Y:S01]  /*2d40*/  LDL.64 R122, [R1+0xb8] ;  /* 0x0000b800017a7983 */ /* 0x000f220000100a00 */
[----:B------:R-:W-:Y:S01]  /*2d50*/  FMUL R24, R36, UR20 ;  /* 0x0000001424187c20 */ /* 0x000fe20008400000 */
[----:B------:R-:W-:Y:S01]  /*2d60*/  FMUL R26, R38, UR20 ;  /* 0x00000014261a7c20 */ /* 0x000fe20008400000 */
[----:B------:R-:W-:Y:S01]  /*2d70*/  FMUL R27, R39, UR20 ;  /* 0x00000014271b7c20 */ /* 0x000fe20008400000 */
[----:B------:R-:W-:Y:S01]  /*2d80*/  VIADD R28, R9, 0x28 ;  /* 0x00000028091c7836 */ /* 0x000fe20000000000 */
[----:B------:R-:W-:Y:S01]  /*2d90*/  ISETP.GT.U32.AND.EX P0, PT, R23, RZ, PT, P0 ;  /* 0x000000ff1700720c */ /* 0x000fe20003f04100 */
[----:B------:R-:W-:Y:S01]  /*2da0*/  FMUL R25, R37, UR20 ;  /* 0x0000001425197c20 */ /* 0x000fe20008400000 */
[----:B------:R-:W-:Y:S01]  /*2db0*/  FSEL R24, R24, -INF , !P1 ;  /* 0xff80000018187808 */ /* 0x000fe20004800000 */
[----:B------:R-:W-:Y:S01]  /*2dc0*/  FMUL R23, R35, UR20 ;  /* 0x0000001423177c20 */ /* 0x000fe20008400000 */
[-C--:B------:R-:W-:Y:S01]  /*2dd0*/  ISETP.GT.U32.AND P1, PT, R121, R2.reuse, PT ;  /* 0x000000027900720c */ /* 0x080fe20003f24070 */
[----:B------:R-:W-:Y:S01]  /*2de0*/  FMUL R29, R41, UR20 ;  /* 0x00000014291d7c20 */ /* 0x000fe20008400000 */
[----:B------:R-:W-:Y:S01]  /*2df0*/  FSEL R26, R26, -INF , !P5 ;  /* 0xff8000001a1a7808 */ /* 0x000fe20006800000 */
[----:B------:R-:W-:Y:S01]  /*2e00*/  VIADD R30, R9, 0x29 ;  /* 0x00000029091e7836 */ /* 0x000fe20000000000 */
[----:B------:R-:W-:Y:S01]  /*2e10*/  FSEL R27, R27, -INF , !P6 ;  /* 0xff8000001b1b7808 */ /* 0x000fe20007000000 */
[----:B------:R-:W-:Y:S01]  /*2e20*/  FMUL R31, R43, UR20 ;  /* 0x000000142b1f7c20 */ /* 0x000fe20008400000 */
[C---:B------:R-:W-:Y:S01]  /*2e30*/  ISETP.GT.U32.AND P5, PT, R28.reuse, R2, PT ;  /* 0x000000021c00720c */ /* 0x040fe20003fa4070 */
[----:B------:R-:W-:Y:S01]  /*2e40*/  VIADD R32, R9, 0x30 ;  /* 0x0000003009207836 */ /* 0x000fe20000000000 */
[-C--:B------:R-:W-:Y:S01]  /*2e50*/  ISETP.GT.U32.AND P6, PT, R28, R5.reuse, PT ;  /* 0x000000051c00720c */ /* 0x080fe20003fc4070 */
[----:B------:R-:W-:Y:S01]  /*2e60*/  FMUL R28, R40, UR20 ;  /* 0x00000014281c7c20 */ /* 0x000fe20008400000 */
[----:B------:R-:W-:Y:S01]  /*2e70*/  ISETP.GT.U32.AND.EX P1, PT, R4, RZ, PT, P1 ;  /* 0x000000ff0400720c */ /* 0x000fe20003f24110 */
[----:B------:R-:W-:Y:S01]  /*2e80*/  FMUL R33, R45, UR20 ;  /* 0x000000142d217c20 */ /* 0x000fe20008400000 */
[----:B------:R-:W-:Y:S01]  /*2e90*/  FSEL R23, R23, -INF , !P0 ;  /* 0xff80000017177808 */ /* 0x000fe20004000000 */
[----:B------:R-:W-:Y:S01]  /*2ea0*/  VIADD R34, R9, 0x31 ;  /* 0x0000003109227836 */ /* 0x000fe20000000000 */
[----:B------:R-:W-:Y:S01]  /*2eb0*/  FSEL R25, R25, -INF , !P2 ;  /* 0xff80000019197808 */ /* 0x000fe20005000000 */
[----:B------:R-:W-:Y:S01]  /*2ec0*/  FMUL R55, R55, UR20 ;  /* 0x0000001437377c20 */ /* 0x000fe20008400000 */
[-C--:B------:R-:W-:Y:S01]  /*2ed0*/  ISETP.GT.U32.AND P2, PT, R121, R5.reuse, PT ;  /* 0x000000057900720c */ /* 0x080fe20003f44070 */
[----:B------:R-:W-:Y:S01]  /*2ee0*/  FMUL R53, R53, UR20 ;  /* 0x0000001435357c20 */ /* 0x000fe20008400000 */
[----:B------:R-:W-:Y:S01]  /*2ef0*/  FSEL R29, R29, -INF , !P1 ;  /* 0xff8000001d1d7808 */ /* 0x000fe20004800000 */
[----:B0-----:R-:W4:Y:S01]  /*2f00*/  LDL.LU R124, [R1+0x8] ;  /* 0x00000800017c7983 */ /* 0x001f220000300800 */
[----:B------:R-:W-:-:S02]  /*2f10*/  ISETP.GT.U32.AND P1, PT, R30, R5, PT ;  /* 0x000000051e00720c */ /* 0x000fc40003f24070 */
[----:B------:R-:W-:-:S04]  /*2f20*/  ISETP.GT.U32.AND.EX P2, PT, R4, RZ, PT, P2 ;  /* 0x000000ff0400720c */ /* 0x000fc80003f44120 */
[----:B------:R-:W-:Y:S02]  /*2f30*/  FSEL R31, R31, -INF , !P2 ;  /* 0xff8000001f1f7808 */ /* 0x000fe40005000000 */
[----:B------:R-:W-:Y:S02]  /*2f40*/  ISETP.GT.U32.AND P2, PT, R32, R5, PT ;  /* 0x000000052000720c */ /* 0x000fe40003f44070 */
[C---:B------:R-:W-:Y:S02]  /*2f50*/  ISETP.GT.U32.AND.EX P5, PT, R6.reuse, RZ, PT, P5 ;  /* 0x000000ff0600720c */ /* 0x040fe40003fa4150 */
[----:B------:R-:W-:Y:S01]  /*2f60*/  ISETP.GT.U32.AND.EX P6, PT, R6, RZ, PT, P6 ;  /* 0x000000ff0600720c */ /* 0x000fe20003fc4160 */
[----:B------:R-:W-:Y:S01]  /*2f70*/  FMUL R6, R46, UR20 ;  /* 0x000000142e067c20 */ /* 0x000fe20008400000 */
[----:B------:R-:W-:Y:S01]  /*2f80*/  ISETP.GT.U32.AND.EX P1, PT, R11, RZ, PT, P1 ;  /* 0x000000ff0b00720c */ /* 0x000fe20003f24110 */
[----:B------:R-:W-:-:S03]  /*2f90*/  FMUL R35, R49, UR20 ;  /* 0x0000001431237c20 */ /* 0x000fc60008400000 */
[----:B------:R-:W-:Y:S01]  /*2fa0*/  FSEL R6, R6, -INF , !P6 ;  /* 0xff80000006067808 */ /* 0x000fe20007000000 */
[----:B------:R-:W-:Y:S01]  /*2fb0*/  VIADD R36, R9, 0x39 ;  /* 0x0000003909247836 */ /* 0x000fe20000000000 */
[----:B------:R-:W-:Y:S01]  /*2fc0*/  ISETP.GT.U32.AND.EX P2, PT, R7, RZ, PT, P2 ;  /* 0x000000ff0700720c */ /* 0x000fe20003f44120 */
[----:B------:R-:W-:Y:S01]  /*2fd0*/  FMUL R38, R56, UR20 ;  /* 0x0000001438267c20 */ /* 0x000fe20008400000 */
[C---:B------:R-:W-:Y:S02]  /*2fe0*/  LOP3.LUT R37, R9.reuse, 0x41, RZ, 0xfc, !PT ;  /* 0x0000004109257812 */ /* 0x040fe400078efcff */
[C---:B------:R-:W-:Y:S02]  /*2ff0*/  LOP3.LUT R40, R9.reuse, 0x49, RZ, 0xfc, !PT ;  /* 0x0000004909287812 */ /* 0x040fe400078efcff */
[----:B------:R-:W-:Y:S01]  /*3000*/  LOP3.LUT R39, R9, 0x48, RZ, 0xfc, !PT ;  /* 0x0000004809277812 */ /* 0x000fe200078efcff */
[----:B------:R-:W-:Y:S01]  /*3010*/  FMUL R43, R59, UR20 ;  /* 0x000000143b2b7c20 */ /* 0x000fe20008400000 */
[----:B------:R-:W-:Y:S01]  /*3020*/  LOP3.LUT R41, R9, 0x51, RZ, 0xfc, !PT ;  /* 0x0000005109297812 */ /* 0x000fe200078efcff */
[----:B------:R-:W-:Y:S01]  /*3030*/  FMUL R45, R63, UR20 ;  /* 0x000000143f2d7c20 */ /* 0x000fe20008400000 */
[----:B------:R-:W-:Y:S01]  /*3040*/  FMUL R46, R64, UR20 ;  /* 0x00000014402e7c20 */ /* 0x000fe20008400000 */
[----:B------:R-:W-:Y:S01]  /*3050*/  IMAD.IADD R21, R20, 0x1, R21 ;  /* 0x0000000114157824 */ /* 0x000fe200078e0215 */
[----:B---3--:R-:W-:-:S04]  /*3060*/  ISETP.GT.U32.AND P4, PT, R125, R2, PT ;  /* 0x000000027d00720c */ /* 0x008fc80003f84070 */
[----:B--2---:R-:W-:Y:S02]  /*3070*/  ISETP.GT.U32.AND.EX P4, PT, R3, RZ, PT, P4 ;  /* 0x000000ff0300720c */ /* 0x004fe40003f84140 */
[----:B------:R-:W-:Y:S02]  /*3080*/  ISETP.GT.U32.AND P0, PT, R125, R5, PT ;  /* 0x000000057d00720c */ /* 0x000fe40003f04070 */
[----:B------:R-:W-:Y:S01]  /*3090*/  FSEL R28, R28, -INF , !P4 ;  /* 0xff8000001c1c7808 */ /* 0x000fe20006000000 */
[----:B------:R-:W2:Y:S01]  /*30a0*/  LDL.LU R125, [R1+0xc] ;  /* 0x00000c00017d7983 */ /* 0x000ea20000300800 */
[----:B------:R-:W-:Y:S01]  /*30b0*/  ISETP.GT.U32.AND P4, PT, R30, R2, PT ;  /* 0x000000021e00720c */ /* 0x000fe20003f84070 */
[----:B------:R-:W-:Y:S01]  /*30c0*/  FMUL R30, R42, UR20 ;  /* 0x000000142a1e7c20 */ /* 0x000fe20008400000 */
[----:B------:R-:W-:Y:S01]  /*30d0*/  ISETP.GT.U32.AND.EX P0, PT, R3, RZ, PT, P0 ;  /* 0x000000ff0300720c */ /* 0x000fe20003f04100 */
[----:B-1----:R-:W3:Y:S03]  /*30e0*/  LDL.64 R120, [R1+0xb0] ;  /* 0x0000b00001787983 */ /* 0x002ee60000100a00 */
[----:B------:R-:W-:-:S02]  /*30f0*/  FSEL R30, R30, -INF , !P0 ;  /* 0xff8000001e1e7808 */ /* 0x000fc40004000000 */
[----:B------:R-:W-:Y:S01]  /*3100*/  ISETP.GT.U32.AND P0, PT, R32, R2, PT ;  /* 0x000000022000720c */ /* 0x000fe20003f04070 */
[----:B------:R-:W-:Y:S01]  /*3110*/  FMUL R32, R44, UR20 ;  /* 0x000000142c207c20 */ /* 0x000fe20008400000 */
[----:B------:R-:W-:Y:S01]  /*3120*/  ISETP.GT.U32.AND.EX P4, PT, R11, RZ, PT, P4 ;  /* 0x000000ff0b00720c */ /* 0x000fe20003f84140 */
[----:B------:R-:W-:-:S03]  /*3130*/  FMUL R11, R47, UR20 ;  /* 0x000000142f0b7c20 */ /* 0x000fc60008400000 */
[----:B------:R-:W-:Y:S02]  /*3140*/  FSEL R32, R32, -INF , !P5 ;  /* 0xff80000020207808 */ /* 0x000fe40006800000 */
[----:B------:R-:W-:Y:S02]  /*3150*/  FSEL R33, R33, -INF , !P4 ;  /* 0xff80000021217808 */ /* 0x000fe40006000000 */
[C---:B------:R-:W-:Y:S02]  /*3160*/  ISETP.GT.U32.AND P5, PT, R34.reuse, R2, PT ;  /* 0x000000022200720c */ /* 0x040fe40003fa4070 */
[----:B------:R-:W-:Y:S01]  /*3170*/  ISETP.GT.U32.AND P4, PT, R34, R5, PT ;  /* 0x000000052200720c */ /* 0x000fe20003f84070 */
[----:B------:R-:W-:Y:S01]  /*3180*/  VIADD R34, R9, 0x38 ;  /* 0x0000003809227836 */ /* 0x000fe20000000000 */
[----:B------:R-:W-:Y:S02]  /*3190*/  FSEL R11, R11, -INF , !P1 ;  /* 0xff8000000b0b7808 */ /* 0x000fe40004800000 */
[----:B------:R-:W-:-:S02]  /*31a0*/  ISETP.GT.U32.AND.EX P0, PT, R7, RZ, PT, P0 ;  /* 0x000000ff0700720c */ /* 0x000fc40003f04100 */
[C---:B------:R-:W-:Y:S02]  /*31b0*/  ISETP.GT.U32.AND P6, PT, R34.reuse, R2, PT ;  /* 0x000000022200720c */ /* 0x040fe40003fc4070 */
[----:B------:R-:W-:Y:S01]  /*31c0*/  ISETP.GT.U32.AND P1, PT, R34, R5, PT ;  /* 0x000000052200720c */ /* 0x000fe20003f24070 */
[----:B------:R-:W-:Y:S01]  /*31d0*/  FMUL R34, R48, UR20 ;  /* 0x0000001430227c20 */ /* 0x000fe20008400000 */
[----:B------:R-:W-:-:S04]  /*31e0*/  ISETP.GT.U32.AND.EX P5, PT, R10, RZ, PT, P5 ;  /* 0x000000ff0a00720c */ /* 0x000fc80003fa4150 */
[----:B------:R-:W-:Y:S02]  /*31f0*/  FSEL R34, R34, -INF , !P0 ;  /* 0xff80000022227808 */ /* 0x000fe40004000000 */
[----:B------:R-:W-:Y:S02]  /*3200*/  FSEL R35, R35, -INF , !P5 ;  /* 0xff80000023237808 */ /* 0x000fe40006800000 */
[C---:B------:R-:W-:Y:S02]  /*3210*/  ISETP.GT.U32.AND P0, PT, R36.reuse, R2, PT ;  /* 0x000000022400720c */ /* 0x040fe40003f04070 */
[----:B------:R-:W-:Y:S01]  /*3220*/  ISETP.GT.U32.AND P5, PT, R36, R5, PT ;  /* 0x000000052400720c */ /* 0x000fe20003fa4070 */
[----:B------:R-:W-:Y:S01]  /*3230*/  FMUL R7, R50, UR20 ;  /* 0x0000001432077c20 */ /* 0x000fe20008400000 */
[----:B------:R-:W-:Y:S01]  /*3240*/  ISETP.GT.U32.AND.EX P4, PT, R10, RZ, PT, P4 ;  /* 0x000000ff0a00720c */ /* 0x000fe20003f84140 */
[----:B------:R-:W-:Y:S01]  /*3250*/  FMUL R10, R51, UR20 ;  /* 0x00000014330a7c20 */ /* 0x000fe20008400000 */
[----:B------:R-:W-:-:S02]  /*3260*/  ISETP.GT.U32.AND.EX P0, PT, R15, RZ, PT, P0 ;  /* 0x000000ff0f00720c */ /* 0x000fc40003f04100 */
[----:B------:R-:W-:Y:S02]  /*3270*/  ISETP.GT.U32.AND.EX P5, PT, R15, RZ, PT, P5 ;  /* 0x000000ff0f00720c */ /* 0x000fe40003fa4150 */
[C---:B------:R-:W-:Y:S02]  /*3280*/  LOP3.LUT R36, R9.reuse, 0x59, RZ, 0xfc, !PT ;  /* 0x0000005909247812 */ /* 0x040fe400078efcff */
[----:B------:R-:W-:Y:S02]  /*3290*/  LOP3.LUT R15, R9, 0x40, RZ, 0xfc, !PT ;  /* 0x00000040090f7812 */ /* 0x000fe400078efcff */
[C---:B------:R-:W-:Y:S02]  /*32a0*/  ISETP.GT.U32.AND.EX P6, PT, R14.reuse, RZ, PT, P6 ;  /* 0x000000ff0e00720c */ /* 0x040fe40003fc4160 */
[----:B------:R-:W-:Y:S01]  /*32b0*/  ISETP.GT.U32.AND.EX P1, PT, R14, RZ, PT, P1 ;  /* 0x000000ff0e00720c */ /* 0x000fe20003f24110 */
[----:B------:R-:W-:Y:S01]  /*32c0*/  FMUL R14, R54, UR20 ;  /* 0x00000014360e7c20 */ /* 0x000fe20008400000 */
[----:B------:R-:W-:-:S02]  /*32d0*/  FSEL R7, R7, -INF , !P2 ;  /* 0xff80000007077808 */ /* 0x000fc40005000000 */
[----:B------:R-:W-:Y:S02]  /*32e0*/  FSEL R10, R10, -INF , !P4 ;  /* 0xff8000000a0a7808 */ /* 0x000fe40006000000 */
[----:B------:R-:W-:Y:S02]  /*32f0*/  FSEL R3, R55, -INF , !P5 ;  /* 0xff80000037037808 */ /* 0x000fe40006800000 */
[C---:B------:R-:W-:Y:S02]  /*3300*/  ISETP.GT.U32.AND P2, PT, R36.reuse, R5, PT ;  /* 0x000000052400720c */ /* 0x040fe40003f44070 */
[-C--:B------:R-:W-:Y:S01]  /*3310*/  ISETP.GT.U32.AND P4, PT, R36, R2.reuse, PT ;  /* 0x000000022400720c */ /* 0x080fe20003f84070 */
[----:B------:R-:W-:Y:S01]  /*3320*/  FMUL R36, R52, UR20 ;  /* 0x0000001434247c20 */ /* 0x000fe20008400000 */
[----:B------:R-:W-:Y:S02]  /*3330*/  ISETP.GT.U32.AND P5, PT, R15, R2, PT ;  /* 0x000000020f00720c */ /* 0x000fe40003fa4070 */
[----:B------:R-:W-:-:S02]  /*3340*/  FSEL R14, R14, -INF , !P1 ;  /* 0xff8000000e0e7808 */ /* 0x000fc40004800000 */
[----:B------:R-:W-:Y:S02]  /*3350*/  ISETP.GT.U32.AND.EX P5, PT, R0, RZ, PT, P5 ;  /* 0x000000ff0000720c */ /* 0x000fe40003fa4150 */
[-C--:B------:R-:W-:Y:S02]  /*3360*/  ISETP.GT.U32.AND P1, PT, R15, R5.reuse, PT ;  /* 0x000000050f00720c */ /* 0x080fe40003f24070 */
[----:B------:R-:W-:Y:S02]  /*3370*/  FSEL R36, R36, -INF , !P6 ;  /* 0xff80000024247808 */ /* 0x000fe40007000000 */
[----:B------:R-:W-:Y:S02]  /*3380*/  FSEL R4, R53, -INF , !P0 ;  /* 0xff80000035047808 */ /* 0x000fe40004000000 */
[C---:B------:R-:W-:Y:S02]  /*3390*/  ISETP.GT.U32.AND P6, PT, R37.reuse, R5, PT ;  /* 0x000000052500720c */ /* 0x040fe40003fc4070 */
[----:B------:R-:W-:Y:S01]  /*33a0*/  ISETP.GT.U32.AND P0, PT, R37, R2, PT ;  /* 0x000000022500720c */ /* 0x000fe20003f04070 */
[----:B------:R-:W-:Y:S01]  /*33b0*/  FMUL R37, R58, UR20 ;  /* 0x000000143a257c20 */ /* 0x000fe20008400000 */
[----:B------:R-:W-:-:S02]  /*33c0*/  FSEL R38, R38, -INF , !P5 ;  /* 0xff80000026267808 */ /* 0x000fc40006800000 */
[----:B------:R-:W-:Y:S02]  /*33d0*/  ISETP.GT.U32.AND.EX P1, PT, R0, RZ, PT, P1 ;  /* 0x000000ff0000720c */ /* 0x000fe40003f24110 */
[----:B------:R-:W-:Y:S01]  /*33e0*/  ISETP.GT.U32.AND P5, PT, R40, R2, PT ;  /* 0x000000022800720c */ /* 0x000fe20003fa4070 */
[----:B------:R-:W-:Y:S01]  /*33f0*/  FMUL R42, R61, UR20 ;  /* 0x000000143d2a7c20 */ /* 0x000fe20008400000 */
[----:B------:R-:W-:Y:S02]  /*3400*/  FSEL R37, R37, -INF , !P1 ;  /* 0xff80000025257808 */ /* 0x000fe40004800000 */
[----:B------:R-:W-:Y:S01]  /*3410*/  ISETP.GT.U32.AND.EX P5, PT, R0, RZ, PT, P5 ;  /* 0x000000ff0000720c */ /* 0x000fe20003fa4150 */
[----:B------:R-:W-:Y:S01]  /*3420*/  FMUL R15, R57, UR20 ;  /* 0x00000014390f7c20 */ /* 0x000fe20008400000 */
[----:B------:R-:W-:Y:S01]  /*3430*/  ISETP.GT.U32.AND P1, PT, R39, R5, PT ;  /* 0x000000052700720c */ /* 0x000fe20003f24070 */
[----:B------:R-:W-:Y:S01]  /*3440*/  FMUL R44, R62, UR20 ;  /* 0x000000143e2c7c20 */ /* 0x000fe20008400000 */
[----:B------:R-:W-:-:S02]  /*3450*/  ISETP.GT.U32.AND.EX P0, PT, R0, RZ, PT, P0 ;  /* 0x000000ff0000720c */ /* 0x000fc40003f04100 */
[----:B------:R-:W-:Y:S02]  /*3460*/  FSEL R42, R42, -INF , !P5 ;  /* 0xff8000002a2a7808 */ /* 0x000fe40006800000 */
[----:B------:R-:W-:Y:S02]  /*3470*/  ISETP.GT.U32.AND P5, PT, R40, R5, PT ;  /* 0x000000052800720c */ /* 0x000fe40003fa4070 */
[----:B------:R-:W-:Y:S02]  /*3480*/  ISETP.GT.U32.AND.EX P1, PT, R0, RZ, PT, P1 ;  /* 0x000000ff0000720c */ /* 0x000fe40003f24110 */
[----:B------:R-:W-:Y:S02]  /*3490*/  LOP3.LUT R40, R9, 0x50, RZ, 0xfc, !PT ;  /* 0x0000005009287812 */ /* 0x000fe400078efcff */
[----:B------:R-:W-:Y:S02]  /*34a0*/  FSEL R15, R15, -INF , !P0 ;  /* 0xff8000000f0f7808 */ /* 0x000fe40004000000 */
[----:B------:R-:W-:-:S02]  /*34b0*/  ISETP.GT.U32.AND P0, PT, R39, R2, PT ;  /* 0x000000022700720c */ /* 0x000fc40003f04070 */
[----:B------:R-:W-:Y:S01]  /*34c0*/  FSEL R44, R44, -INF , !P1 ;  /* 0xff8000002c2c7808 */ /* 0x000fe20004800000 */
[----:B------:R-:W-:Y:S01]  /*34d0*/  FMUL R39, R60, UR20 ;  /* 0x000000143c277c20 */ /* 0x000fe20008400000 */
[----:B------:R-:W-:Y:S02]  /*34e0*/  ISETP.GT.U32.AND P1, PT, R40, R2, PT ;  /* 0x000000022800720c */ /* 0x000fe40003f24070 */
[C---:B------:R-:W-:Y:S02]  /*34f0*/  ISETP.GT.U32.AND.EX P0, PT, R0.reuse, RZ, PT, P0 ;  /* 0x000000ff0000720c */ /* 0x040fe40003f04100 */
[C---:B------:R-:W-:Y:S02]  /*3500*/  ISETP.GT.U32.AND.EX P6, PT, R0.reuse, RZ, PT, P6 ;  /* 0x000000ff0000720c */ /* 0x040fe40003fc4160 */
[C---:B------:R-:W-:Y:S02]  /*3510*/  ISETP.GT.U32.AND.EX P5, PT, R0.reuse, RZ, PT, P5 ;  /* 0x000000ff0000720c */ /* 0x040fe40003fa4150 */
[----:B------:R-:W-:-:S02]  /*3520*/  ISETP.GT.U32.AND.EX P1, PT, R0, RZ, PT, P1 ;  /* 0x000000ff0000720c */ /* 0x000fc40003f24110 */
[----:B------:R-:W-:Y:S02]  /*3530*/  LOP3.LUT R9, R9, 0x58, RZ, 0xfc, !PT ;  /* 0x0000005809097812 */ /* 0x000fe400078efcff */
[----:B------:R-:W-:Y:S02]  /*3540*/  FSEL R39, R39, -INF , !P0 ;  /* 0xff80000027277808 */ /* 0x000fe40004000000 */
[----:B------:R-:W-:Y:S02]  /*3550*/  ISETP.GT.U32.AND P0, PT, R41, R2, PT ;  /* 0x000000022900720c */ /* 0x000fe40003f04070 */
[----:B------:R-:W-:Y:S02]  /*3560*/  FSEL R43, R43, -INF , !P6 ;  /* 0xff8000002b2b7808 */ /* 0x000fe40007000000 */
[----:B------:R-:W-:Y:S02]  /*3570*/  FSEL R45, R45, -INF , !P5 ;  /* 0xff8000002d2d7808 */ /* 0x000fe40006800000 */
[----:B------:R-:W-:-:S02]  /*3580*/  FSEL R46, R46, -INF , !P1 ;  /* 0xff8000002e2e7808 */ /* 0x000fc40004800000 */
[-C--:B------:R-:W-:Y:S02]  /*3590*/  ISETP.GT.U32.AND P6, PT, R41, R5.reuse, PT ;  /* 0x000000052900720c */ /* 0x080fe40003fc4070 */
[-C--:B------:R-:W-:Y:S02]  /*35a0*/  ISETP.GT.U32.AND P5, PT, R40, R5.reuse, PT ;  /* 0x000000052800720c */ /* 0x080fe40003fa4070 */
[----:B------:R-:W-:Y:S01]  /*35b0*/  ISETP.GT.U32.AND P1, PT, R9, R5, PT ;  /* 0x000000050900720c */ /* 0x000fe20003f24070 */
[----:B------:R-:W-:Y:S01]  /*35c0*/  FMUL R5, R65, UR20 ;  /* 0x0000001441057c20 */ /* 0x000fe20008400000 */
[----:B------:R-:W-:Y:S01]  /*35d0*/  ISETP.GT.U32.AND.EX P0, PT, R0, RZ, PT, P0 ;  /* 0x000000ff0000720c */ /* 0x000fe20003f04100 */
[----:B------:R0:W-:Y:S01]  /*35e0*/  STL.64 [R1+0x170], R12 ;  /* 0x0001700c01007387 */ /* 0x0001e20000100a00 */
[----:B------:R-:W-:Y:S02]  /*35f0*/  FMNMX R40, R12, R13, !PT ;  /* 0x0000000d0c287209 */ /* 0x000fe40007800000 */
[----:B------:R-:W-:-:S02]  /*3600*/  FSEL R5, R5, -INF , !P0 ;  /* 0xff80000005057808 */ /* 0x000fc40004000000 */
[----:B------:R-:W-:Y:S01]  /*3610*/  ISETP.GT.U32.AND P0, PT, R9, R2, PT ;  /* 0x000000020900720c */ /* 0x000fe20003f04070 */
[----:B0-----:R-:W3:Y:S04]  /*3620*/  LDL.64 R12, [R1+0xc0] ;  /* 0x0000c000010c7983 */ /* 0x001ee80000100a00 */
[----:B------:R-:W-:Y:S04]  /*3630*/  STL.64 [R1+0x178], R16 ;  /* 0x0001781001007387 */ /* 0x000fe80000100a00 */
[----:B------:R0:W-:Y:S04]  /*3640*/  STL [R1+0x14c], R2 ;  /* 0x00014c0201007387 */ /* 0x0001e80000100800 */
[----:B0-----:R-:W3:Y:S01]  /*3650*/  LDL.LU R2, [R1+0x3c] ;  /* 0x00003c0001027983 */ /* 0x001ee20000300800 */
[----:B------:R-:W-:-:S04]  /*3660*/  LOP3.LUT R9, R21, 0x3, RZ, 0xc0, !PT ;  /* 0x0000000315097812 */ /* 0x000fc800078ec0ff */
[----:B------:R-:W-:Y:S01]  /*3670*/  IADD3 R9, R9, R22, R18 ;  /* 0x0000001609097210 */ /* 0x000fe20007ffe012 */
[----:B------:R-:W-:Y:S01]  /*3680*/  IMAD.U32 R22, RZ, RZ, UR7 ;  /* 0x00000007ff167e24 */ /* 0x000fe2000f8e00ff */
[----:B------:R-:W-:-:S03]  /*3690*/  LOP3.LUT R18, R8, 0xf, RZ, 0xc0, !PT ;  /* 0x0000000f08127812 */ /* 0x000fc600078ec0ff */
[----:B------:R-:W-:Y:S02]  /*36a0*/  IMAD.SHL.U32 R41, R9, 0x100, RZ ;  /* 0x0000010009297824 */ /* 0x000fe400078e00ff */
[----:B----4-:R-:W-:Y:S02]  /*36b0*/  IMAD.WIDE R8, R22, 0x2, R122 ;  /* 0x0000000216087825 */ /* 0x010fe400078e027a */
[----:B------:R-:W4:Y:S01]  /*36c0*/  LDL.64 R122, [R1+0x90] ;  /* 0x00009000017a7983 */ /* 0x000f220000100a00 */
[----:B------:R-:W-:Y:S01]  /*36d0*/  FMNMX R40, R17, R40, !PT ;  /* 0x0000002811287209 */ /* 0x000fe20007800000 */
[----:B------:R-:W-:Y:S01]  /*36e0*/  IMAD R47, R124, 0x10, R18 ;  /* 0x000000107c2f7824 */ /* 0x000fe200078e0212 */
[----:B------:R-:W-:Y:S01]  /*36f0*/  LOP3.LUT R41, R41, 0xf00, RZ, 0xe2, !PT ;  /* 0x00000f0029297812 */ /* 0x000fe200078ee2ff */
[----:B------:R-:W-:Y:S01]  /*3700*/  IMAD.U32 R22, RZ, RZ, UR7 ;  /* 0x00000007ff167e24 */ /* 0x000fe2000f8e00ff */
[----:B------:R-:W-:Y:S01]  /*3710*/  FMNMX R40, R19, R40, !PT ;  /* 0x0000002813287209 */ /* 0x000fe20007800000 */
[----:B------:R-:W-:Y:S01]  /*3720*/  FMUL R66, R66, UR20 ;  /* 0x0000001442427c20 */ /* 0x000fe20008400000 */
[----:B------:R-:W-:Y:S01]  /*3730*/  LOP3.LUT R47, R47, 0xff, RZ, 0xc0, !PT ;  /* 0x000000ff2f2f7812 */ /* 0x000fe200078ec0ff */
[----:B------:R-:W-:Y:S01]  /*3740*/  FMUL R67, R67, UR20 ;  /* 0x0000001443437c20 */ /* 0x000fe20008400000 */
[----:B------:R-:W-:-:S02]  /*3750*/  ISETP.GT.U32.AND.EX P5, PT, R0, RZ, PT, P5 ;  /* 0x000000ff0000720c */ /* 0x000fc40003fa4150 */
[C---:B------:R-:W-:Y:S02]  /*3760*/  ISETP.GT.U32.AND.EX P2, PT, R0.reuse, RZ, PT, P2 ;  /* 0x000000ff0000720c */ /* 0x040fe40003f44120 */
[----:B------:R-:W-:Y:S01]  /*3770*/  ISETP.GT.U32.AND.EX P4, PT, R0, RZ, PT, P4 ;  /* 0x000000ff0000720c */ /* 0x000fe20003f84140 */
[----:B------:R-:W-:Y:S01]  /*3780*/  FMUL R68, R68, UR20 ;  /* 0x0000001444447c20 */ /* 0x000fe20008400000 */
[C---:B------:R-:W-:Y:S01]  /*3790*/  ISETP.GT.U32.AND.EX P1, PT, R0.reuse, RZ, PT, P1 ;  /* 0x000000ff0000720c */ /* 0x040fe20003f24110 */
[----:B------:R-:W-:Y:S01]  /*37a0*/  FMUL R69, R69, UR20 ;  /* 0x0000001445457c20 */ /* 0x000fe20008400000 */
[----:B------:R-:W-:Y:S01]  /*37b0*/  ISETP.GT.U32.AND.EX P0, PT, R0, RZ, PT, P0 ;  /* 0x000000ff0000720c */ /* 0x000fe20003f04100 */
[----:B------:R-:W-:Y:S01]  /*37c0*/  FMUL R52, R70, UR20 ;  /* 0x0000001446347c20 */ /* 0x000fe20008400000 */
[----:B------:R-:W-:Y:S01]  /*37d0*/  ISETP.GT.U32.AND.EX P6, PT, R0, RZ, PT, P6 ;  /* 0x000000ff0000720c */ /* 0x000fe20003fc4160 */
[----:B------:R-:W-:Y:S01]  /*37e0*/  FMUL R53, R71, UR20 ;  /* 0x0000001447357c20 */ /* 0x000fe20008400000 */
[----:B------:R-:W-:Y:S01]  /*37f0*/  FSEL R0, R66, -INF , !P5 ;  /* 0xff80000042007808 */ /* 0x000fe20006800000 */
[----:B------:R-:W-:Y:S01]  /*3800*/  FMUL R54, R74, UR20 ;  /* 0x000000144a367c20 */ /* 0x000fe20008400000 */
[----:B------:R-:W-:Y:S01]  /*3810*/  FSEL R52, R52, -INF , !P1 ;  /* 0xff80000034347808 */ /* 0x000fe20004800000 */
[----:B------:R-:W-:Y:S01]  /*3820*/  FMUL R55, R75, UR20 ;  /* 0x000000144b377c20 */ /* 0x000fe20008400000 */
[----:B------:R-:W-:Y:S01]  /*3830*/  FSEL R53, R53, -INF , !P2 ;  /* 0xff80000035357808 */ /* 0x000fe20005000000 */
[----:B------:R-:W-:Y:S01]  /*3840*/  FMUL R56, R78, UR20 ;  /* 0x000000144e387c20 */ /* 0x000fe20008400000 */
[----:B------:R-:W-:Y:S01]  /*3850*/  FMUL R57, R79, UR20 ;  /* 0x000000144f397c20 */ /* 0x000fe20008400000 */
[----:B------:R-:W-:Y:S01]  /*3860*/  FMUL R58, R82, UR20 ;  /* 0x00000014523a7c20 */ /* 0x000fe20008400000 */
[----:B------:R-:W-:Y:S01]  /*3870*/  FMUL R59, R83, UR20 ;  /* 0x00000014533b7c20 */ /* 0x000fe20008400000 */
[----:B------:R-:W-:Y:S01]  /*3880*/  FMUL R61, R86, UR20 ;  /* 0x00000014563d7c20 */ /* 0x000fe20008400000 */
[----:B------:R-:W-:-:S02]  /*3890*/  IMAD.U32 R20, RZ, RZ, UR7 ;  /* 0x00000007ff147e24 */ /* 0x000fc4000f8e00ff */
[----:B------:R-:W-:Y:S01]  /*38a0*/  FMUL R60, R87, UR20 ;  /* 0x00000014573c7c20 */ /* 0x000fe20008400000 */
[----:B------:R-:W4:Y:S01]  /*38b0*/  LDG.E.U16 R17, desc[UR32][R8.64] ;  /* 0x0000002008117981 */ /* 0x000f22000c1e1500 */
[----:B--2---:R-:W-:-:S03]  /*38c0*/  IMAD R18, R125, 0x1000, R41 ;  /* 0x000010007d127824 */ /* 0x004fc600078e0229 */
[----:B------:R-:W-:Y:S01]  /*38d0*/  FSEL R60, R60, -INF , !P3 ;  /* 0xff8000003c3c7808 */ /* 0x000fe20005800000 */
[----:B------:R-:W2:Y:S01]  /*38e0*/  LDL.64 R124, [R1+0xa0] ;  /* 0x0000a000017c7983 */ /* 0x000ea20000100a00 */
[----:B------:R-:W-:Y:S01]  /*38f0*/  IMAD.IADD R47, R18, 0x1, R47 ;  /* 0x00000001122f7824 */ /* 0x000fe200078e022f */
[----:B---3--:R-:W-:-:S04]  /*3900*/  FMNMX R40, R2, R40, !PT ;  /* 0x0000002802287209 */ /* 0x008fc80007800000 */
[----:B------:R-:W-:-:S04]  /*3910*/  FMNMX R40, R23, R40, !PT ;  /* 0x0000002817287209 */ /* 0x000fc80007800000 */
[----:B------:R-:W-:-:S04]  /*3920*/  FMNMX R40, R26, R40, !PT ;  /* 0x000000281a287209 */ /* 0x000fc80007800000 */
[----:B------:R-:W-:-:S04]  /*3930*/  FMNMX R40, R27, R40, !PT ;  /* 0x000000281b287209 */ /* 0x000fc80007800000 */
[----:B------:R-:W-:-:S04]  /*3940*/  FMNMX R48, R30, R40, !PT ;  /* 0x000000281e307209 */ /* 0x000fc80007800000 */
[----:B------:R-:W-:-:S04]  /*3950*/  FMNMX R48, R31, R48, !PT ;  /* 0x000000301f307209 */ /* 0x000fc80007800000 */
[----:B------:R-:W-:-:S04]  /*3960*/  FMNMX R18, R6, R48, !PT ;  /* 0x0000003006127209 */ /* 0x000fc80007800000 */
[----:B------:R-:W-:Y:S02]  /*3970*/  FMNMX R18, R11, R18, !PT ;  /* 0x000000120b127209 */ /* 0x000fe40007800000 */
[----:B------:R-:W-:Y:S02]  /*3980*/  LOP3.LUT R48, R47, 0xffff, RZ, 0xc0, !PT ;  /* 0x0000ffff2f307812 */ /* 0x000fe400078ec0ff */
[----:B------:R-:W-:Y:S01]  /*3990*/  FMNMX R18, R7, R18, !PT ;  /* 0x0000001207127209 */ /* 0x000fe20007800000 */
[----:B------:R-:W-:Y:S01]  /*39a0*/  IMAD.WIDE R40, R22, 0x2, R120 ;  /* 0x0000000216287825 */ /* 0x000fe200078e0278 */
[----:B------:R-:W-:Y:S01]  /*39b0*/  SHF.R.U32.HI R22, RZ, 0xf, R48 ;  /* 0x0000000fff167819 */ /* 0x000fe20000011630 */
[----:B------:R-:W3:Y:S01]  /*39c0*/  LDL.64 R120, [R1+0x98] ;  /* 0x0000980001787983 */ /* 0x000ee20000100a00 */
[----:B------:R-:W-:Y:S02]  /*39d0*/  FMNMX R18, R10, R18, !PT ;  /* 0x000000120a127209 */ /* 0x000fe40007800000 */
[----:B------:R-:W-:-:S02]  /*39e0*/  LOP3.LUT P5, RZ, R22, 0x1, RZ, 0xc0, !PT ;  /* 0x0000000116ff7812 */ /* 0x000fc400078ac0ff */
[----:B------:R-:W-:Y:S02]  /*39f0*/  FMNMX R47, R14, R18, !PT ;  /* 0x000000120e2f7209 */ /* 0x000fe40007800000 */
[--C-:B------:R-:W-:Y:S02]  /*3a00*/  SHF.R.U32.HI R22, RZ, 0xe, R48.reuse ;  /* 0x0000000eff167819 */ /* 0x100fe40000011630 */
[----:B------:R-:W-:Y:S02]  /*3a10*/  SHF.R.U32.HI R49, RZ, 0xd, R48 ;  /* 0x0000000dff317819 */ /* 0x000fe40000011630 */
[----:B------:R-:W-:Y:S02]  /*3a20*/  FSEL R18, R67, -INF , !P6 ;  /* 0xff80000043127808 */ /* 0x000fe40007000000 */
[----:B------:R-:W-:Y:S02]  /*3a30*/  FMNMX R47, R3, R47, !PT ;  /* 0x0000002f032f7209 */ /* 0x000fe40007800000 */
[----:B------:R-:W-:-:S02]  /*3a40*/  LOP3.LUT P6, RZ, R22, 0x1, RZ, 0xc0, !PT ;  /* 0x0000000116ff7812 */ /* 0x000fc400078cc0ff */
[----:B------:R-:W-:Y:S02]  /*3a50*/  FSEL R22, R68, -INF , !P0 ;  /* 0xff80000044167808 */ /* 0x000fe40004000000 */
[----:B------:R-:W-:Y:S02]  /*3a60*/  LOP3.LUT P0, RZ, R49, 0x1, RZ, 0xc0, !PT ;  /* 0x0000000131ff7812 */ /* 0x000fe4000780c0ff */
[----:B------:R-:W-:Y:S02]  /*3a70*/  FMNMX R49, R37, R47, !PT ;  /* 0x0000002f25317209 */ /* 0x000fe40007800000 */
[----:B------:R-:W-:Y:S02]  /*3a80*/  SHF.R.U32.HI R50, RZ, 0xc, R48 ;  /* 0x0000000cff327819 */ /* 0x000fe40000011630 */
[----:B------:R-:W-:Y:S02]  /*3a90*/  FMNMX R49, R43, R49, !PT ;  /* 0x000000312b317209 */ /* 0x000fe40007800000 */
[----:B------:R-:W-:-:S02]  /*3aa0*/  FSEL R47, R69, -INF , !P4 ;  /* 0xff800000452f7808 */ /* 0x000fc40006000000 */
[----:B------:R-:W-:Y:S02]  /*3ab0*/  LOP3.LUT P4, RZ, R50, 0x1, RZ, 0xc0, !PT ;  /* 0x0000000132ff7812 */ /* 0x000fe4000788c0ff */
[----:B------:R-:W-:Y:S02]  /*3ac0*/  FMNMX R49, R44, R49, !PT ;  /* 0x000000312c317209 */ /* 0x000fe40007800000 */
[--C-:B------:R-:W-:Y:S02]  /*3ad0*/  SHF.R.U32.HI R50, RZ, 0xb, R48.reuse ;  /* 0x0000000bff327819 */ /* 0x100fe40000011630 */
[----:B------:R-:W-:Y:S02]  /*3ae0*/  FMNMX R49, R45, R49, !PT ;  /* 0x000000312d317209 */ /* 0x000fe40007800000 */
[----:B------:R-:W-:Y:S02]  /*3af0*/  LOP3.LUT P1, RZ, R50, 0x1, RZ, 0xc0, !PT ;  /* 0x0000000132ff7812 */ /* 0x000fe4000782c0ff */
[----:B------:R-:W-:-:S02]  /*3b00*/  SHF.R.U32.HI R50, RZ, 0xa, R48 ;  /* 0x0000000aff327819 */ /* 0x000fc40000011630 */
[----:B------:R-:W-:Y:S02]  /*3b10*/  FMNMX R49, R0, R49, !PT ;  /* 0x0000003100317209 */ /* 0x000fe40007800000 */
[----:B------:R-:W-:Y:S02]  /*3b20*/  LOP3.LUT P2, RZ, R50, 0x1, RZ, 0xc0, !PT ;  /* 0x0000000132ff7812 */ /* 0x000fe4000784c0ff */
[----:B------:R-:W-:Y:S02]  /*3b30*/  SHF.R.U32.HI R50, RZ, 0x9, R48 ;  /* 0x00000009ff327819 */ /* 0x000fe40000011630 */
[----:B------:R-:W-:Y:S02]  /*3b40*/  FMNMX R49, R18, R49, !PT ;  /* 0x0000003112317209 */ /* 0x000fe40007800000 */
[----:B------:R-:W-:Y:S02]  /*3b50*/  FSEL R54, R54, -INF , !P0 ;  /* 0xff80000036367808 */ /* 0x000fe40004000000 */
[----:B------:R-:W-:-:S02]  /*3b60*/  LOP3.LUT P0, RZ, R50, 0x1, RZ, 0xc0, !PT ;  /* 0x0000000132ff7812 */ /* 0x000fc4000780c0ff */
[--C-:B------:R-:W-:Y:S02]  /*3b70*/  SHF.R.U32.HI R50, RZ, 0x8, R48.reuse ;  /* 0x00000008ff327819 */ /* 0x100fe40000011630 */
[----:B------:R-:W-:Y:S02]  /*3b80*/  FMNMX R49, R52, R49, !PT ;  /* 0x0000003134317209 */ /* 0x000fe40007800000 */
[----:B------:R-:W-:Y:S02]  /*3b90*/  FSEL R55, R55, -INF , !P4 ;  /* 0xff80000037377808 */ /* 0x000fe40006000000 */
[----:B------:R-:W-:Y:S02]  /*3ba0*/  LOP3.LUT P4, RZ, R50, 0x1, RZ, 0xc0, !PT ;  /* 0x0000000132ff7812 */ /* 0x000fe4000788c0ff */
[----:B------:R-:W-:Y:S02]  /*3bb0*/  FMNMX R49, R53, R49, !PT ;  /* 0x0000003135317209 */ /* 0x000fe40007800000 */
[----:B------:R-:W-:-:S02]  /*3bc0*/  SHF.R.U32.HI R50, RZ, 0x7, R48 ;  /* 0x00000007ff327819 */ /* 0x000fc40000011630 */
[----:B------:R-:W-:Y:S02]  /*3bd0*/  FSEL R56, R56, -INF , !P0 ;  /* 0xff80000038387808 */ /* 0x000fe40004000000 */
[----:B------:R-:W-:Y:S02]  /*3be0*/  FMNMX R49, R54, R49, !PT ;  /* 0x0000003136317209 */ /* 0x000fe40007800000 */
[----:B------:R-:W-:Y:S02]  /*3bf0*/  LOP3.LUT P0, RZ, R50, 0x1, RZ, 0xc0, !PT ;  /* 0x0000000132ff7812 */ /* 0x000fe4000780c0ff */
[----:B------:R-:W-:Y:S02]  /*3c00*/  SHF.R.U32.HI R50, RZ, 0x5, R48 ;  /* 0x00000005ff327819 */ /* 0x000fe40000011630 */
[----:B------:R-:W-:Y:S02]  /*3c10*/  FMNMX R49, R55, R49, !PT ;  /* 0x0000003137317209 */ /* 0x000fe40007800000 */
[----:B------:R-:W-:-:S02]  /*3c20*/  FSEL R57, R57, -INF , !P4 ;  /* 0xff80000039397808 */ /* 0x000fc40006000000 */
[----:B------:R-:W-:Y:S02]  /*3c30*/  LOP3.LUT P4, RZ, R50, 0x1, RZ, 0xc0, !PT ;  /* 0x0000000132ff7812 */ /* 0x000fe4000788c0ff */
[--C-:B------:R-:W-:Y:S02]  /*3c40*/  SHF.R.U32.HI R50, RZ, 0x4, R48.reuse ;  /* 0x00000004ff327819 */ /* 0x100fe40000011630 */
[----:B------:R-:W-:Y:S02]  /*3c50*/  FMNMX R49, R56, R49, !PT ;  /* 0x0000003138317209 */ /* 0x000fe40007800000 */
[----:B------:R-:W-:Y:S02]  /*3c60*/  FSEL R58, R58, -INF , !P4 ;  /* 0xff8000003a3a7808 */ /* 0x000fe40006000000 */
[----:B------:R-:W-:Y:S02]  /*3c70*/  LOP3.LUT P4, RZ, R50, 0x1, RZ, 0xc0, !PT ;  /* 0x0000000132ff7812 */ /* 0x000fe4000788c0ff */
[----:B------:R-:W-:-:S02]  /*3c80*/  SHF.R.U32.HI R50, RZ, 0x1, R48 ;  /* 0x00000001ff327819 */ /* 0x000fc40000011630 */
[----:B------:R-:W-:Y:S02]  /*3c90*/  FMNMX R49, R57, R49, !PT ;  /* 0x0000003139317209 */ /* 0x000fe40007800000 */
[----:B------:R-:W-:Y:S02]  /*3ca0*/  FSEL R59, R59, -INF , !P4 ;  /* 0xff8000003b3b7808 */ /* 0x000fe40006000000 */
[----:B------:R-:W-:Y:S02]  /*3cb0*/  LOP3.LUT P4, RZ, R50, 0x1, RZ, 0xc0, !PT ;  /* 0x0000000132ff7812 */ /* 0x000fe4000788c0ff */
[----:B------:R-:W-:Y:S01]  /*3cc0*/  FMNMX R49, R58, R49, !PT ;  /* 0x000000313a317209 */ /* 0x000fe20007800000 */
[----:B------:R-:W-:Y:S01]  /*3cd0*/  IMAD.WIDE R20, R20, 0x2, R12 ;  /* 0x0000000214147825 */ /* 0x000fe200078e020c */
[----:B------:R-:W-:Y:S01]  /*3ce0*/  FSEL R61, R61, -INF , !P4 ;  /* 0xff8000003d3d7808 */ /* 0x000fe20006000000 */
[----:B------:R-:W2:Y:S01]  /*3cf0*/  LDL.64 R12, [R1+0xa8] ;  /* 0x0000a800010c7983 */ /* 0x000ea20000100a00 */
[----:B------:R-:W-:-:S02]  /*3d00*/  FMNMX R50, R59, R49, !PT ;  /* 0x000000313b327209 */ /* 0x000fc40007800000 */
[----:B------:R-:W-:Y:S01]  /*3d10*/  SHF.R.U32.HI R51, RZ, 0x6, R48 ;  /* 0x00000006ff337819 */ /* 0x000fe20000011630 */
[----:B------:R0:W2:Y:S01]  /*3d20*/  LDG.E.U16 R16, desc[UR32][R20.64] ;  /* 0x0000002014107981 */ /* 0x0000a2000c1e1500 */
[----:B------:R-:W-:-:S04]  /*3d30*/  FMNMX R50, R61, R50, !PT ;  /* 0x000000323d327209 */ /* 0x000fc80007800000 */
[----:B------:R-:W-:Y:S01]  /*3d40*/  FMNMX R63, R60, R50, !PT ;  /* 0x000000323c3f7209 */ /* 0x000fe20007800000 */
[----:B------:R-:W-:Y:S01]  /*3d50*/  IMAD.U32 R50, RZ, RZ, UR7 ;  /* 0x00000007ff327e24 */ /* 0x000fe2000f8e00ff */
[----:B------:R-:W-:-:S03]  /*3d60*/  LOP3.LUT P4, RZ, R51, 0x1, RZ, 0xc0, !PT ;  /* 0x0000000133ff7812 */ /* 0x000fc6000788c0ff */
[----:B----4-:R-:W-:Y:S02]  /*3d70*/  IMAD.WIDE R50, R50, 0x2, R122 ;  /* 0x0000000232327825 */ /* 0x010fe400078e027a */
[----:B------:R-:W4:Y:S02]  /*3d80*/  LDG.E.U16 R123, desc[UR32][R40.64] ;  /* 0x00000020287b7981 */ /* 0x000f24000c1e1500 */
[----:B0-----:R-:W-:Y:S02]  /*3d90*/  IMAD.U32 R20, RZ, RZ, UR7 ;  /* 0x00000007ff147e24 */ /* 0x001fe4000f8e00ff */
[----:B------:R-:W-:Y:S01]  /*3da0*/  FMUL R62, R72, UR20 ;  /* 0x00000014483e7c20 */ /* 0x000fe20008400000 */
[--C-:B------:R-:W-:Y:S01]  /*3db0*/  SHF.R.U32.HI R49, RZ, 0x3, R48.reuse ;  /* 0x00000003ff317819 */ /* 0x100fe20000011630 */
[----:B------:R-:W-:Y:S01]  /*3dc0*/  IMAD.U32 R21, RZ, RZ, UR7 ;  /* 0x00000007ff157e24 */ /* 0x000fe2000f8e00ff */
[----:B------:R-:W-:Y:S01]  /*3dd0*/  SHF.R.U32.HI R48, RZ, 0x2, R48 ;  /* 0x00000002ff307819 */ /* 0x000fe20000011630 */
[----:B------:R-:W-:Y:S01]  /*3de0*/  STL [R1+0x34], R17 ;  /* 0x0000341101007387 */ /* 0x000fe20000100800 */
[----:B------:R-:W-:-:S02]  /*3df0*/  FSEL R62, R62, -INF , !P5 ;  /* 0xff8000003e3e7808 */ /* 0x000fc40006800000 */
[----:B------:R-:W-:Y:S01]  /*3e00*/  LOP3.LUT P5, RZ, R48, 0x1, RZ, 0xc0, !PT ;  /* 0x0000000130ff7812 */ /* 0x000fe200078ac0ff */
[----:B------:R-:W-:Y:S01]  /*3e10*/  IMAD.U32 R48, RZ, RZ, UR7 ;  /* 0x00000007ff307e24 */ /* 0x000fe2000f8e00ff */
[----:B------:R-:W-:Y:S01]  /*3e20*/  LOP3.LUT P3, RZ, R49, 0x1, RZ, 0xc0, !PT ;  /* 0x0000000131ff7812 */ /* 0x000fe2000786c0ff */
[----:B------:R-:W4:Y:S02]  /*3e30*/  LDG.E.U16 R83, desc[UR32][R50.64] ;  /* 0x0000002032537981 */ /* 0x000f24000c1e1500 */
[----:B---3--:R-:W-:-:S04]  /*3e40*/  IMAD.WIDE R48, R48, 0x2, R120 ;  /* 0x0000000230307825 */ /* 0x008fc800078e0278 */
[----:B--2---:R-:W-:-:S04]  /*3e50*/  IMAD.WIDE R8, R20, 0x2, R12 ;  /* 0x0000000214087825 */ /* 0x004fc800078e020c */
[----:B------:R-:W-:Y:S02]  /*3e60*/  IMAD.WIDE R20, R21, 0x2, R124 ;  /* 0x0000000215147825 */ /* 0x000fe400078e027c */
[----:B------:R-:W2:Y:S04]  /*3e70*/  LDG.E.U16 R8, desc[UR32][R8.64] ;  /* 0x0000002008087981 */ /* 0x000ea8000c1e1500 */
[----:B------:R0:W-:Y:S04]  /*3e80*/  STL [R1+0x2c], R16 ;  /* 0x00002c1001007387 */ /* 0x0001e80000100800 */
[----:B------:R-:W3:Y:S04]  /*3e90*/  LDL.64 R124, [R1+0x70] ;  /* 0x00007000017c7983 */ /* 0x000ee80000100a00 */
[----:B------:R-:W3:Y:S04]  /*3ea0*/  LDG.E.U16 R9, desc[UR32][R20.64] ;  /* 0x0000002014097981 */ /* 0x000ee8000c1e1500 */
[----:B0-----:R-:W3:Y:S04]  /*3eb0*/  LDL.64 R16, [R1+0x88] ;  /* 0x0000880001107983 */ /* 0x001ee80000100a00 */
[----:B------:R-:W3:Y:S04]  /*3ec0*/  LDL.64 R12, [R1+0x80] ;  /* 0x00008000010c7983 */ /* 0x000ee80000100a00 */
[----:B------:R-:W3:Y:S04]  /*3ed0*/  LDL.64 R120, [R1+0x78] ;  /* 0x0000780001787983 */ /* 0x000ee80000100a00 */
[----:B----4-:R0:W-:Y:S04]  /*3ee0*/  STL [R1+0x28], R123 ;  /* 0x0000287b01007387 */ /* 0x0101e80000100800 */
[----:B------:R1:W4:Y:S04]  /*3ef0*/  LDG.E.U16 R21, desc[UR32][R48.64] ;  /* 0x0000002030157981 */ /* 0x000328000c1e1500 */
[----:B0-----:R-:W4:Y:S01]  /*3f00*/  LDL.64 R122, [R1+0x68] ;  /* 0x00006800017a7983 */ /* 0x001f220000100a00 */
[----:B-1----:R-:W-:-:S02]  /*3f10*/  IMAD.U32 R48, RZ, RZ, UR7 ;  /* 0x00000007ff307e24 */ /* 0x002fc4000f8e00ff */
[----:B------:R-:W-:Y:S01]  /*3f20*/  IMAD.U32 R50, RZ, RZ, UR7 ;  /* 0x00000007ff327e24 */ /* 0x000fe2000f8e00ff */
[----:B--2---:R0:W-:Y:S01]  /*3f30*/  STL [R1+0x30], R8 ;  /* 0x0000300801007387 */ /* 0x0041e20000100800 */
[----:B---3--:R-:W-:-:S04]  /*3f40*/  IMAD.WIDE R48, R48, 0x2, R124 ;  /* 0x0000000230307825 */ /* 0x008fc800078e027c */
[----:B0-----:R-:W-:Y:S01]  /*3f50*/  IMAD.U32 R8, RZ, RZ, UR7 ;  /* 0x00000007ff087e24 */ /* 0x001fe2000f8e00ff */
[----:B------:R0:W-:Y:S03]  /*3f60*/  STL [R1+0x1c], R9 ;  /* 0x00001c0901007387 */ /* 0x0001e60000100800 */
[----:B0-----:R-:W-:Y:S02]  /*3f70*/  IMAD.WIDE R8, R8, 0x2, R16 ;  /* 0x0000000208087825 */ /* 0x001fe400078e0210 */
[----:B------:R-:W2:Y:S04]  /*3f80*/  LDL.LU.64 R16, [R1+0x178] ;  /* 0x0001780001107983 */ /* 0x000ea80000300a00 */
[----:B------:R-:W3:Y:S01]  /*3f90*/  LDG.E.U16 R125, desc[UR32][R8.64] ;  /* 0x00000020087d7981 */ /* 0x000ee2000c1e1500 */
[----:B----4-:R-:W-:-:S03]  /*3fa0*/  IMAD.WIDE R50, R50, 0x2, R122 ;  /* 0x0000000232327825 */ /* 0x010fc600078e027a */
[----:B------:R-:W4:Y:S01]  /*3fb0*/  LDG.E.U16 R123, desc[UR32][R48.64] ;  /* 0x00000020307b7981 */ /* 0x000f22000c1e1500 */
[----:B------:R-:W-:Y:S02]  /*3fc0*/  IMAD.U32 R20, RZ, RZ, UR7 ;  /* 0x00000007ff147e24 */ /* 0x000fe4000f8e00ff */
[----:B------:R-:W-:Y:S01]  /*3fd0*/  IMAD.U32 R40, RZ, RZ, UR7 ;  /* 0x00000007ff287e24 */ /* 0x000fe2000f8e00ff */
[----:B------:R0:W-:Y:S03]  /*3fe0*/  STL [R1+0x24], R21 ;  /* 0x0000241501007387 */ /* 0x0001e60000100800 */
[----:B------:R-:W-:-:S05]  /*3ff0*/  IMAD.WIDE R40, R40, 0x2, R120 ;  /* 0x0000000228287825 */ /* 0x000fca00078e0278 */
[----:B------:R-:W2:Y:S01]  /*4000*/  LDG.E.U16 R9, desc[UR32][R40.64] ;  /* 0x0000002028097981 */ /* 0x000ea2000c1e1500 */
[----:B0-----:R-:W-:-:S03]  /*4010*/  IMAD.WIDE R20, R20, 0x2, R12 ;  /* 0x0000000214147825 */ /* 0x001fc600078e020c */
[----:B------:R-:W2:Y:S04]  /*4020*/  LDL.LU.64 R12, [R1+0x170] ;  /* 0x00017000010c7983 */ /* 0x000ea80000300a00 */
[----:B------:R-:W2:Y:S04]  /*4030*/  LDL.LU R120, [R1+0x16c] ;  /* 0x00016c0001787983 */ /* 0x000ea80000300800 */
[----:B------:R-:W2:Y:S04]  /*4040*/  LDL R121, [R1+0x20] ;  /* 0x0000200001797983 */ /* 0x000ea80000100800 */
[----:B------:R-:W2:Y:S04]  /*4050*/  LDL.LU R124, [R1+0x168] ;  /* 0x00016800017c7983 */ /* 0x000ea80000300800 */
[----:B------:R-:W2:Y:S04]  /*4060*/  LDG.E.U16 R8, desc[UR32][R20.64] ;  /* 0x0000002014087981 */ /* 0x000ea8000c1e1500 */
[----:B------:R-:W2:Y:S04]  /*4070*/  LDL.64 R20, [R1+0x60] ;  /* 0x0000600001147983 */ /* 0x000ea80000100a00 */
[----:B----4-:R0:W-:Y:S04]  /*4080*/  STL [R1+0x160], R123 ;  /* 0x0001607b01007387 */ /* 0x0101e80000100800 */
[----:B0-----:R-:W4:Y:S04]  /*4090*/  LDL.64 R122, [R1+0x58] ;  /* 0x00005800017a7983 */ /* 0x001f280000100a00 */
[----:B---3--:R0:W-:Y:S04]  /*40a0*/  STL [R1+0x18], R125 ;  /* 0x0000187d01007387 */ /* 0x0081e80000100800 */
[----:B0-----:R-:W3:Y:S04]  /*40b0*/  LDG.E.U16 R125, desc[UR32][R50.64] ;  /* 0x00000020327d7981 */ /* 0x001ee8000c1e1500 */
[----:B------:R-:W0:Y:S02]  /*40c0*/  SHFL.BFLY PT, R64, R63, 0x2, 0x1f ;  /* 0x0c401f003f407f89 */ /* 0x000e2400000e0000 */
[----:B0-----:R-:W-:-:S02]  /*40d0*/  FMNMX R63, R63, R64, !PT ;  /* 0x000000403f3f7209 */ /* 0x001fc40007800000 */
[----:B---3--:R-:W-:Y:S04]  /*40e0*/  STL [R1+0x150], R125 ;  /* 0x0001507d01007387 */ /* 0x008fe80000100800 */
[----:B--2---:R0:W-:Y:S04]  /*40f0*/  STL [R1+0x8], R8 ;  /* 0x0000080801007387 */ /* 0x0041e80000100800 */
[----:B------:R1:W-:Y:S04]  /*4100*/  STL [R1+0x14], R9 ;  /* 0x0000140901007387 */ /* 0x0003e80000100800 */
[----:B------:R-:W2:Y:S01]  /*4110*/  SHFL.BFLY PT, R64, R63, 0x1, 0x1f ;  /* 0x0c201f003f407f89 */ /* 0x000ea200000e0000 */
[----:B0-----:R-:W-:-:S03]  /*4120*/  IMAD.U32 R8, RZ, RZ, UR7 ;  /* 0x00000007ff087e24 */ /* 0x001fc6000f8e00ff */
[----:B------:R-:W3:Y:S01]  /*4130*/  LDL.LU R125, [R1+0x4] ;  /* 0x00000400017d7983 */ /* 0x000ee20000300800 */
[----:B-1----:R-:W-:-:S04]  /*4140*/  IMAD.WIDE R8, R8, 0x2, R20 ;  /* 0x0000000208087825 */ /* 0x002fc800078e0214 */
[----:B------:R-:W-:Y:S01]  /*4150*/  IMAD.U32 R20, RZ, RZ, UR7 ;  /* 0x00000007ff147e24 */ /* 0x000fe2000f8e00ff */
[----:B------:R0:W3:Y:S03]  /*4160*/  LDG.E.U16 R86, desc[UR32][R8.64] ;  /* 0x0000002008567981 */ /* 0x0000e6000c1e1500 */
[----:B----4-:R-:W-:Y:S02]  /*4170*/  IMAD.WIDE R20, R20, 0x2, R122 ;  /* 0x0000000214147825 */ /* 0x010fe400078e027a */
[----:B------:R-:W4:Y:S04]  /*4180*/  LDL.LU R123, [R1] ;  /* 0x00000000017b7983 */ /* 0x000f280000300800 */
[----:B------:R-:W3:Y:S01]  /*4190*/  LDG.E.U16 R122, desc[UR32][R20.64] ;  /* 0x00000020147a7981 */ /* 0x000ee2000c1e1500 */
[----:B--2---:R-:W-:-:S04]  /*41a0*/  FMNMX R40, R63, R64, !PT ;  /* 0x000000403f287209 */ /* 0x004fc80007800000 */
[----:B------:R-:W-:Y:S01]  /*41b0*/  FMNMX R40, R40, R121, !PT ;  /* 0x0000007928287209 */ /* 0x000fe20007800000 */
[----:B------:R-:W2:Y:S04]  /*41c0*/  LDL.64 R20, [R1+0x48] ;  /* 0x0000480001147983 */ /* 0x000ea80000100a00 */
[----:B------:R-:W-:-:S04]  /*41d0*/  FADD R12, R12, -R40 ;  /* 0x800000280c0c7221 */ /* 0x000fc80000000000 */
[----:B------:R-:W-:Y:S01]  /*41e0*/  FMUL R12, R12, 1.4426950216293334961 ;  /* 0x3fb8aa3b0c0c7820 */ /* 0x000fe20000400000 */
[----:B------:R-:W-:-:S03]  /*41f0*/  FADD R48, R13, -R40 ;  /* 0x800000280d307221 */ /* 0x000fc60000000000 */
[----:B------:R1:W-:Y:S01]  /*4200*/  MUFU.EX2 R41, R12 ;  /* 0x0000000c00297308 */ /* 0x0003e20000000800 */
[----:B---3--:R3:W-:Y:S04]  /*4210*/  STL [R1+0x154], R122 ;  /* 0x0001547a01007387 */ /* 0x0087e80000100800 */
[----:B---3--:R-:W3:Y:S04]  /*4220*/  LDL.LU R122, [R1+0x10] ;  /* 0x00001000017a7983 */ /* 0x008ee80000300800 */
[----:B-1----:R-:W4:Y:S01]  /*4230*/  LDL.64 R12, [R1+0x50] ;  /* 0x00005000010c7983 */ /* 0x002f220000100a00 */
[----:B0-----:R-:W-:-:S02]  /*4240*/  IMAD.U32 R8, RZ, RZ, UR7 ;  /* 0x00000007ff087e24 */ /* 0x001fc4000f8e00ff */
[----:B------:R-:W-:-:S04]  /*4250*/  FADD R27, R27, -R40 ;  /* 0x800000281b1b7221 */ /* 0x000fc80000000000 */
[----:B------:R-:W-:Y:S01]  /*4260*/  FMUL R27, R27, 1.4426950216293334961 ;  /* 0x3fb8aa3b1b1b7820 */ /* 0x000fe20000400000 */
[----:B------:R-:W-:-:S04]  /*4270*/  FADD R17, R17, -R40 ;  /* 0x8000002811117221 */ /* 0x000fc80000000000 */
[----:B------:R-:W-:-:S04]  /*4280*/  FMUL R17, R17, 1.4426950216293334961 ;  /* 0x3fb8aa3b11117820 */ /* 0x000fc80000400000 */
[----:B------:R0:W-:Y:S02]  /*4290*/  MUFU.EX2 R51, R17 ;  /* 0x0000001100337308 */ /* 0x0001e40000000800 */
[----:B0-----:R-:W-:-:S04]  /*42a0*/  FADD R17, R11, -R40 ;  /* 0x800000280b117221 */ /* 0x001fc80000000000 */
[----:B------:R-:W-:Y:S01]  /*42b0*/  FMUL R17, R17, 1.4426950216293334961 ;  /* 0x3fb8aa3b11117820 */ /* 0x000fe20000400000 */
[--C-:B------:R-:W-:Y:S01]  /*42c0*/  FADD R26, R26, -R40.reuse ;  /* 0x800000281a1a7221 */ /* 0x100fe20000000000 */
[----:B------:R-:W-:-:S03]  /*42d0*/  FADD R31, R31, -R40 ;  /* 0x800000281f1f7221 */ /* 0x000fc60000000000 */
[----:B------:R-:W-:Y:S01]  /*42e0*/  FMUL R26, R26, 1.4426950216293334961 ;  /* 0x3fb8aa3b1a1a7820 */ /* 0x000fe20000400000 */
[--C-:B------:R-:W-:Y:S01]  /*42f0*/  FADD R49, R19, -R40.reuse ;  /* 0x8000002813317221 */ /* 0x100fe20000000000 */
[----:B------:R-:W-:Y:S01]  /*4300*/  FADD R30, R30, -R40 ;  /* 0x800000281e1e7221 */ /* 0x000fe20000000000 */
[----:B------:R-:W-:Y:S01]  /*4310*/  FMUL R31, R31, 1.4426950216293334961 ;  /* 0x3fb8aa3b1f1f7820 */ /* 0x000fe20000400000 */
[----:B------:R-:W-:Y:S01]  /*4320*/  MUFU.EX2 R64, R26 ;  /* 0x0000001a00407308 */ /* 0x000fe20000000800 */
[----:B----4-:R-:W-:-:S05]  /*4330*/  IMAD.WIDE R8, R8, 0x2, R12 ;  /* 0x0000000208087825 */ /* 0x010fca00078e020c */
[----:B------:R0:W4:Y:S02]  /*4340*/  LDG.E.U16 R121, desc[UR32][R8.64] ;  /* 0x0000002008797981 */ /* 0x000124000c1e1500 */
[----:B0-----:R-:W-:-:S04]  /*4350*/  IMAD.U32 R8, RZ, RZ, UR7 ;  /* 0x00000007ff087e24 */ /* 0x001fc8000f8e00ff */
[----:B--2---:R-:W-:-:S05]  /*4360*/  IMAD.WIDE R8, R8, 0x2, R20 ;  /* 0x0000000208087825 */ /* 0x004fca00078e0214 */
[----:B------:R3:W2:Y:S02]  /*4370*/  LDG.E.U16 R87, desc[UR32][R8.64] ;  /* 0x0000002008577981 */ /* 0x0006a4000c1e1500 */
[----:B---3--:R-:W-:-:S04]  /*4380*/  FMNMX R8, R16, R122, !PT ;  /* 0x0000007a10087209 */ /* 0x008fc80007800000 */
[----:B------:R-:W-:-:S04]  /*4390*/  FMNMX R8, R125, R8, !PT ;  /* 0x000000087d087209 */ /* 0x000fc80007800000 */
[----:B------:R-:W-:Y:S01]  /*43a0*/  FMNMX R8, R123, R8, !PT ;  /* 0x000000087b087209 */ /* 0x000fe20007800000 */
[----:B------:R-:W-:-:S03]  /*43b0*/  FADD R12, R2, -R40 ;  /* 0x80000028020c7221 */ /* 0x000fc60000000000 */
[----:B------:R-:W-:Y:S01]  /*43c0*/  FMNMX R8, R124, R8, !PT ;  /* 0x000000087c087209 */ /* 0x000fe20007800000 */
[----:B------:R-:W-:-:S03]  /*43d0*/  FMUL R12, R12, 1.4426950216293334961 ;  /* 0x3fb8aa3b0c0c7820 */ /* 0x000fc60000400000 */
[----:B------:R-:W-:Y:S01]  /*43e0*/  FMNMX R8, R120, R8, !PT ;  /* 0x0000000878087209 */ /* 0x000fe20007800000 */
[----:B------:R-:W0:Y:S03]  /*43f0*/  MUFU.EX2 R2, R12 ;  /* 0x0000000c00027308 */ /* 0x000e260000000800 */
[----:B------:R-:W-:-:S05]  /*4400*/  FMNMX R9, R24, R8, !PT ;  /* 0x0000000818097209 */ /* 0x000fca0007800000 */
[----:B------:R-:W1:Y:S01]  /*4410*/  MUFU.EX2 R8, R27 ;  /* 0x0000001b00087308 */ /* 0x000e620000000800 */
[----:B0-----:R-:W-:Y:S04]  /*4420*/  STL [R1+0x158], R2 ;  /* 0x0001580201007387 */ /* 0x001fe80000100800 */
[----:B-1----:R0:W-:Y:S04]  /*4430*/  STL [R1+0x15c], R8 ;  /* 0x00015c0801007387 */ /* 0x0021e80000100800 */
[----:B0-----:R-:W3:Y:S04]  /*4440*/  LDL R8, [R1+0x38] ;  /* 0x0000380001087983 */ /* 0x001ee80000100800 */
[----:B------:R-:W4:Y:S01]  /*4450*/  LDL.LU R2, [R1+0x20] ;  /* 0x0000200001027983 */ /* 0x000f220000300800 */
[----:B------:R-:W-:-:S04]  /*4460*/  FMNMX R9, R25, R9, !PT ;  /* 0x0000000919097209 */ /* 0x000fc80007800000 */
[----:B------:R-:W-:-:S04]  /*4470*/  FMNMX R12, R28, R9, !PT ;  /* 0x000000091c0c7209 */ /* 0x000fc80007800000 */
[----:B------:R-:W-:-:S04]  /*4480*/  FMNMX R12, R29, R12, !PT ;  /* 0x0000000c1d0c7209 */ /* 0x000fc80007800000 */
[----:B------:R-:W-:-:S04]  /*4490*/  FMNMX R12, R32, R12, !PT ;  /* 0x0000000c200c7209 */ /* 0x000fc80007800000 */
[----:B------:R-:W-:-:S04]  /*44a0*/  FMNMX R12, R33, R12, !PT ;  /* 0x0000000c210c7209 */ /* 0x000fc80007800000 */
[----:B------:R-:W-:Y:S01]  /*44b0*/  FMNMX R12, R34, R12, !PT ;  /* 0x0000000c220c7209 */ /* 0x000fe20007800000 */
[----:B------:R-:W-:-:S03]  /*44c0*/  FADD R13, R6, -R40 ;  /* 0x80000028060d7221 */ /* 0x000fc60000000000 */
[----:B------:R-:W-:Y:S01]  /*44d0*/  FMNMX R12, R35, R12, !PT ;  /* 0x0000000c230c7209 */ /* 0x000fe20007800000 */
[----:B------:R-:W-:-:S03]  /*44e0*/  FMUL R13, R13, 1.4426950216293334961 ;  /* 0x3fb8aa3b0d0d7820 */ /* 0x000fc60000400000 */
[----:B------:R-:W-:Y:S01]  /*44f0*/  FMNMX R12, R36, R12, !PT ;  /* 0x0000000c240c7209 */ /* 0x000fe20007800000 */
[----:B------:R0:W-:Y:S03]  /*4500*/  MUFU.EX2 R11, R13 ;  /* 0x0000000d000b7308 */ /* 0x0001e60000000800 */
[----:B------:R-:W-:-:S04]  /*4510*/  FMNMX R12, R4, R12, !PT ;  /* 0x0000000c040c7209 */ /* 0x000fc80007800000 */
[----:B------:R-:W-:Y:S01]  /*4520*/  FMNMX R12, R38, R12, !PT ;  /* 0x0000000c260c7209 */ /* 0x000fe20007800000 */
[--C-:B0-----:R-:W-:Y:S02]  /*4530*/  FADD R13, R7, -R40.reuse ;  /* 0x80000028070d7221 */ /* 0x101fe40000000000 */
[----:B------:R0:W-:Y:S01]  /*4540*/  MUFU.EX2 R7, R17 ;  /* 0x0000001100077308 */ /* 0x0001e20000000800 */
[----:B------:R-:W-:Y:S01]  /*4550*/  FMNMX R12, R15, R12, !PT ;  /* 0x0000000c0f0c7209 */ /* 0x000fe20007800000 */
[----:B------:R-:W-:Y:S01]  /*4560*/  FMUL R13, R13, 1.4426950216293334961 ;  /* 0x3fb8aa3b0d0d7820 */ /* 0x000fe20000400000 */
[----:B0-----:R-:W-:-:S05]  /*4570*/  FADD R17, R10, -R40 ;  /* 0x800000280a117221 */ /* 0x001fca0000000000 */
[----:B------:R0:W-:Y:S01]  /*4580*/  MUFU.EX2 R10, R13 ;  /* 0x0000000d000a7308 */ /* 0x0001e20000000800 */
[----:B------:R-:W-:Y:S01]  /*4590*/  FMUL R17, R17, 1.4426950216293334961 ;  /* 0x3fb8aa3b11117820 */ /* 0x000fe20000400000 */
[----:B0-----:R-:W-:-:S06]  /*45a0*/  FMNMX R13, R39, R12, !PT ;  /* 0x0000000c270d7209 */ /* 0x001fcc0007800000 */
[----:B------:R0:W-:Y:S02]  /*45b0*/  MUFU.EX2 R12, R17 ;  /* 0x00000011000c7308 */ /* 0x0001e40000000800 */
[----:B0-----:R-:W-:-:S04]  /*45c0*/  FMNMX R17, R42, R13, !PT ;  /* 0x0000000d2a117209 */ /* 0x001fc80007800000 */
[----:B------:R-:W-:-:S04]  /*45d0*/  FMNMX R17, R46, R17, !PT ;  /* 0x000000112e117209 */ /* 0x000fc80007800000 */
[----:B------:R-:W-:Y:S01]  /*45e0*/  FMNMX R17, R5, R17, !PT ;  /* 0x0000001105117209 */ /* 0x000fe20007800000 */
[----:B------:R-:W-:-:S03]  /*45f0*/  FMUL R27, R73, UR20 ;  /* 0x00000014491b7c20 */ /* 0x000fc60008400000 */
[----:B------:R-:W-:Y:S01]  /*4600*/  FMNMX R17, R22, R17, !PT ;  /* 0x0000001116117209 */ /* 0x000fe20007800000 */
[----:B------:R-:W-:-:S03]  /*4610*/  FADD R19, R3, -R40 ;  /* 0x8000002803137221 */ /* 0x000fc60000000000 */
[----:B------:R-:W-:Y:S01]  /*4620*/  FMNMX R17, R47, R17, !PT ;  /* 0x000000112f117209 */ /* 0x000fe20007800000 */
[----:B------:R-:W-:Y:S01]  /*4630*/  FMUL R26, R76, UR20 ;  /* 0x000000144c1a7c20 */ /* 0x000fe20008400000 */
[----:B------:R-:W-:Y:S02]  /*4640*/  FSEL R27, R27, -INF , !P6 ;  /* 0xff8000001b1b7808 */ /* 0x000fe40007000000 */
[----:B------:R-:W-:Y:S01]  /*4650*/  FMNMX R17, R62, R17, !PT ;  /* 0x000000113e117209 */ /* 0x000fe20007800000 */
[----:B------:R-:W-:Y:S01]  /*4660*/  FMUL R30, R30, 1.4426950216293334961 ;  /* 0x3fb8aa3b1e1e7820 */ /* 0x000fe20000400000 */
[----:B------:R0:W-:Y:S01]  /*4670*/  MUFU.EX2 R6, R31 ;  /* 0x0000001f00067308 */ /* 0x0001e20000000800 */
[----:B------:R-:W-:Y:S01]  /*4680*/  FMUL R19, R19, 1.4426950216293334961 ;  /* 0x3fb8aa3b13137820 */ /* 0x000fe20000400000 */
[----:B------:R-:W-:Y:S02]  /*4690*/  FSEL R26, R26, -INF , !P1 ;  /* 0xff8000001a1a7808 */ /* 0x000fe40004800000 */
[----:B------:R-:W-:Y:S01]  /*46a0*/  FMNMX R17, R27, R17, !PT ;  /* 0x000000111b117209 */ /* 0x000fe20007800000 */
[----:B0-----:R-:W-:-:S03]  /*46b0*/  FMUL R31, R77, UR20 ;  /* 0x000000144d1f7c20 */ /* 0x001fc60008400000 */
[----:B------:R0:W-:Y:S01]  /*46c0*/  MUFU.EX2 R9, R30 ;  /* 0x0000001e00097308 */ /* 0x0001e20000000800 */
[----:B------:R-:W-:Y:S01]  /*46d0*/  FMUL R82, R81, UR20 ;  /* 0x0000001451527c20 */ /* 0x000fe20008400000 */
[----:B------:R-:W-:-:S06]  /*46e0*/  FSEL R31, R31, -INF , !P2 ;  /* 0xff8000001f1f7808 */ /* 0x000fcc0005000000 */
[----:B------:R1:W-:Y:S01]  /*46f0*/  MUFU.EX2 R3, R19 ;  /* 0x0000001300037308 */ /* 0x0003e20000000800 */
[----:B0-----:R-:W-:Y:S01]  /*4700*/  FMUL R30, R80, UR20 ;  /* 0x00000014501e7c20 */ /* 0x001fe20008400000 */
[----:B------:R-:W-:Y:S01]  /*4710*/  FADD R14, R14, -R40 ;  /* 0x800000280e0e7221 */ /* 0x000fe20000000000 */
[----:B-1----:R-:W-:-:S03]  /*4720*/  FMNMX R19, R26, R17, !PT ;  /* 0x000000111a137209 */ /* 0x002fc60007800000 */
[----:B------:R-:W-:Y:S02]  /*4730*/  FSEL R30, R30, -INF , !P0 ;  /* 0xff8000001e1e7808 */ /* 0x000fe40004000000 */
[----:B------:R-:W-:Y:S01]  /*4740*/  FMNMX R19, R31, R19, !PT ;  /* 0x000000131f137209 */ /* 0x000fe20007800000 */
[----:B------:R-:W-:Y:S01]  /*4750*/  FMUL R84, R84, UR20 ;  /* 0x0000001454547c20 */ /* 0x000fe20008400000 */
[--C-:B------:R-:W-:Y:S01]  /*4760*/  FADD R44, R44, -R40.reuse ;  /* 0x800000282c2c7221 */ /* 0x100fe20000000000 */
[----:B------:R-:W-:Y:S01]  /*4770*/  FSEL R82, R82, -INF , !P4 ;  /* 0xff80000052527808 */ /* 0x000fe20006000000 */
[----:B------:R-:W-:Y:S01]  /*4780*/  FMUL R13, R14, 1.4426950216293334961 ;  /* 0x3fb8aa3b0e0d7820 */ /* 0x000fe20000400000 */
[----:B------:R-:W-:Y:S01]  /*4790*/  FMNMX R20, R30, R19, !PT ;  /* 0x000000131e147209 */ /* 0x000fe20007800000 */
[--C-:B------:R-:W-:Y:S01]  /*47a0*/  FADD R14, R37, -R40.reuse ;  /* 0x80000028250e7221 */ /* 0x100fe20000000000 */
[----:B------:R-:W-:Y:S01]  /*47b0*/  FMUL R37, R85, UR20 ;  /* 0x0000001455257c20 */ /* 0x000fe20008400000 */
[----:B------:R-:W-:Y:S01]  /*47c0*/  FMUL R21, R44, 1.4426950216293334961 ;  /* 0x3fb8aa3b2c157820 */ /* 0x000fe20000400000 */
[----:B------:R-:W-:Y:S01]  /*47d0*/  FADD R45, R45, -R40 ;  /* 0x800000282d2d7221 */ /* 0x000fe20000000000 */
[----:B------:R-:W-:-:S02]  /*47e0*/  FSEL R44, R84, -INF , !P3 ;  /* 0xff800000542c7808 */ /* 0x000fc40005800000 */
[----:B------:R-:W-:Y:S01]  /*47f0*/  FMNMX R20, R82, R20, !PT ;  /* 0x0000001452147209 */ /* 0x000fe20007800000 */
[----:B------:R-:W-:Y:S01]  /*4800*/  FMUL R45, R45, 1.4426950216293334961 ;  /* 0x3fb8aa3b2d2d7820 */ /* 0x000fe20000400000 */
[----:B------:R-:W-:Y:S01]  /*4810*/  FSEL R37, R37, -INF , !P5 ;  /* 0xff80000025257808 */ /* 0x000fe20006800000 */
[----:B------:R0:W-:Y:S01]  /*4820*/  MUFU.EX2 R19, R21 ;  /* 0x0000001500137308 */ /* 0x0001e20000000800 */
[----:B------:R-:W-:Y:S01]  /*4830*/  FMNMX R20, R44, R20, !PT ;  /* 0x000000142c147209 */ /* 0x000fe20007800000 */
[----:B0-----:R-:W-:-:S06]  /*4840*/  FADD R21, R0, -R40 ;  /* 0x8000002800157221 */ /* 0x001fcc0000000000 */
[----:B------:R0:W-:Y:S02]  /*4850*/  MUFU.EX2 R0, R45 ;  /* 0x0000002d00007308 */ /* 0x0001e40000000800 */
[----:B0-----:R-:W-:-:S05]  /*4860*/  FMNMX R45, R37, R20, !PT ;  /* 0x00000014252d7209 */ /* 0x001fca0007800000 */
[----:B------:R-:W0:Y:S01]  /*4870*/  SHFL.BFLY PT, R63, R45, 0x2, 0x1f ;  /* 0x0c401f002d3f7f89 */ /* 0x000e2200000e0000 */
[----:B------:R-:W-:Y:S01]  /*4880*/  FMUL R21, R21, 1.4426950216293334961 ;  /* 0x3fb8aa3b15157820 */ /* 0x000fe20000400000 */
[--C-:B------:R-:W-:Y:S01]  /*4890*/  FADD R52, R52, -R40.reuse ;  /* 0x8000002834347221 */ /* 0x100fe20000000000 */
[----:B------:R-:W-:Y:S02]  /*48a0*/  FADD R20, R18, -R40 ;  /* 0x8000002812147221 */ /* 0x000fe40000000000 */
[----:B------:R1:W-:Y:S02]  /*48b0*/  MUFU.EX2 R18, R21 ;  /* 0x0000001500127308 */ /* 0x0003e40000000800 */
[----:B-1----:R-:W-:Y:S01]  /*48c0*/  FMUL R21, R52, 1.4426950216293334961 ;  /* 0x3fb8aa3b34157820 */ /* 0x002fe20000400000 */
[----:B0-----:R-:W-:-:S05]  /*48d0*/  FMNMX R45, R45, R63, !PT ;  /* 0x0000003f2d2d7209 */ /* 0x001fca0007800000 */
[----:B------:R-:W0:Y:S01]  /*48e0*/  SHFL.BFLY PT, R52, R45, 0x1, 0x1f ;  /* 0x0c201f002d347f89 */ /* 0x000e2200000e0000 */
[--C-:B------:R-:W-:Y:S01]  /*48f0*/  FADD R53, R53, -R40.reuse ;  /* 0x8000002835357221 */ /* 0x100fe20000000000 */
[--C-:B------:R-:W-:Y:S01]  /*4900*/  FADD R55, R55, -R40.reuse ;  /* 0x8000002837377221 */ /* 0x100fe20000000000 */
[--C-:B------:R-:W-:Y:S02]  /*4910*/  FADD R50, R23, -R40.reuse ;  /* 0x8000002817327221 */ /* 0x100fe40000000000 */
[----:B------:R-:W-:Y:S01]  /*4920*/  FMUL R23, R53, 1.4426950216293334961 ;  /* 0x3fb8aa3b35177820 */ /* 0x000fe20000400000 */
[----:B------:R-:W-:Y:S01]  /*4930*/  FMUL R55, R55, 1.4426950216293334961 ;  /* 0x3fb8aa3b37377820 */ /* 0x000fe20000400000 */
[--C-:B------:R-:W-:Y:S01]  /*4940*/  FADD R53, R61, -R40.reuse ;  /* 0x800000283d357221 */ /* 0x100fe20000000000 */
[----:B0-----:R-:W-:Y:S01]  /*4950*/  FMNMX R52, R45, R52, !PT ;  /* 0x000000342d347209 */ /* 0x001fe20007800000 */
[----:B------:R-:W-:-:S04]  /*4960*/  FADD R45, R60, -R40 ;  /* 0x800000283c2d7221 */ /* 0x000fc80000000000 */
[----:B------:R-:W-:-:S04]  /*4970*/  FMUL R45, R45, 1.4426950216293334961 ;  /* 0x3fb8aa3b2d2d7820 */ /* 0x000fc80000400000 */
[----:B------:R0:W-:Y:S01]  /*4980*/  MUFU.EX2 R68, R45 ;  /* 0x0000002d00447308 */ /* 0x0001e20000000800 */
[----:B------:R-:W-:-:S07]  /*4990*/  FMUL R53, R53, 1.4426950216293334961 ;  /* 0x3fb8aa3b35357820 */ /* 0x000fce0000400000 */
[----:B------:R-:W-:Y:S08]  /*49a0*/  MUFU.EX2 R63, R55 ;  /* 0x00000037003f7308 */ /* 0x000ff00000000800 */
[----:B------:R1:W-:Y:S01]  /*49b0*/  MUFU.EX2 R69, R53 ;  /* 0x0000003500457308 */ /* 0x0003e20000000800 */
[----:B---3--:R-:W-:Y:S01]  /*49c0*/  FMNMX R60, R52, R8, !PT ;  /* 0x00000008343c7209 */ /* 0x008fe20007800000 */
[----:B----4-:R-:W-:-:S04]  /*49d0*/  FADD R52, -R40, R2 ;  /* 0x0000000228347221 */ /* 0x010fc80000000100 */
[--C-:B0-----:R-:W-:Y:S01]  /*49e0*/  FADD R45, R16, -R60.reuse ;  /* 0x8000003c102d7221 */ /* 0x101fe20000000000 */
[--C-:B------:R-:W-:Y:S01]  /*49f0*/  FADD R24, R24, -R60.reuse ;  /* 0x8000003c18187221 */ /* 0x100fe20000000000 */
[----:B------:R-:W-:Y:S02]  /*4a00*/  FMUL R52, R52, 1.4426950216293334961 ;  /* 0x3fb8aa3b34347820 */ /* 0x000fe40000400000 */
[----:B------:R-:W-:Y:S01]  /*4a10*/  FMUL R45, R45, 1.4426950216293334961 ;  /* 0x3fb8aa3b2d2d7820 */ /* 0x000fe20000400000 */
[----:B------:R-:W-:Y:S01]  /*4a20*/  FMUL R24, R24, 1.4426950216293334961 ;  /* 0x3fb8aa3b18187820 */ /* 0x000fe20000400000 */
[----:B------:R0:W-:Y:S01]  /*4a30*/  MUFU.EX2 R16, R52 ;  /* 0x0000003400107308 */ /* 0x0001e20000000800 */
[----:B-1----:R-:W-:-:S07]  /*4a40*/  FADD R53, R123, -R60 ;  /* 0x8000003c7b357221 */ /* 0x002fce0000000000 */
[----:B------:R1:W-:Y:S01]  /*4a50*/  MUFU.EX2 R55, R45 ;  /* 0x0000002d00377308 */ /* 0x0003e20000000800 */
[--C-:B0-----:R-:W-:Y:S02]  /*4a60*/  FADD R52, R122, -R60.reuse ;  /* 0x8000003c7a347221 */ /* 0x101fe40000000000 */
[----:B------:R-:W3:Y:S05]  /*4a70*/  LDL.LU R122, [R1+0x2c] ;  /* 0x00002c00017a7983 */ /* 0x000eea0000300800 */
[----:B------:R0:W-:Y:S01]  /*4a80*/  MUFU.EX2 R70, R24 ;  /* 0x0000001800467308 */ /* 0x0001e20000000800 */
[--C-:B-1----:R-:W-:Y:S02]  /*4a90*/  FADD R45, R125, -R60.reuse ;  /* 0x8000003c7d2d7221 */ /* 0x102fe40000000000 */
[----:B------:R-:W4:Y:S01]  /*4aa0*/  LDL.LU R125, [R1+0x28] ;  /* 0x00002800017d7983 */ /* 0x000f220000300800 */
[----:B0-----:R-:W-:-:S03]  /*4ab0*/  FADD R24, R4, -R60 ;  /* 0x8000003c04187221 */ /* 0x001fc60000000000 */
[----:B------:R-:W3:Y:S04]  /*4ac0*/  LDL.LU R4, [R1+0x164] ;  /* 0x0001640001047983 */ /* 0x000ee80000300800 */
[----:B------:R-:W2:Y:S01]  /*4ad0*/  LDL.LU R123, [R1+0x1c] ;  /* 0x00001c00017b7983 */ /* 0x000ea20000300800 */
[----:B------:R-:W-:Y:S01]  /*4ae0*/  BAR.SYNC.DEFER_BLOCKING 0x0 ;  /* 0x0000000000007b1d */ /* 0x000fe20000010000 */
[----:B------:R-:W-:Y:S01]  /*4af0*/  FMUL R52, R52, 1.4426950216293334961 ;  /* 0x3fb8aa3b34347820 */ /* 0x000fe20000400000 */
[----:B------:R-:W-:Y:S01]  /*4b00*/  FMUL R45, R45, 1.4426950216293334961 ;  /* 0x3fb8aa3b2d2d7820 */ /* 0x000fe20000400000 */
[----:B------:R-:W-:Y:S01]  /*4b10*/  FADD R124, R124, -R60 ;  /* 0x8000003c7c7c7221 */ /* 0x000fe20000000000 */
[----:B------:R-:W-:Y:S02]  /*4b20*/  FADD R65, R56, -R40 ;  /* 0x8000002838417221 */ /* 0x000fe40000000000 */
[----:B------:R-:W-:Y:S08]  /*4b30*/  MUFU.EX2 R56, R52 ;  /* 0x0000003400387308 */ /* 0x000ff00000000800 */
[----:B------:R0:W-:Y:S02]  /*4b40*/  MUFU.EX2 R52, R45 ;  /* 0x0000002d00347308 */ /* 0x0001e40000000800 */
[----:B0-----:R-:W-:-:S02]  /*4b50*/  FMUL R45, R124, 1.4426950216293334961 ;  /* 0x3fb8aa3b7c2d7820 */ /* 0x001fc40000400000 */
[----:B------:R-:W2:Y:S04]  /*4b60*/  LDL.LU R124, [R1+0x8] ;  /* 0x00000800017c7983 */ /* 0x000ea80000300800 */
[----:B------:R-:W2:Y:S04]  /*4b70*/  LDL.LU R8, [R1+0x34] ;  /* 0x0000340001087983 */ /* 0x000ea80000300800 */
[----:B------:R-:W2:Y:S04]  /*4b80*/  LDL.LU R2, [R1+0x30] ;  /* 0x0000300001027983 */ /* 0x000ea80000300800 */
[----:B---3--:R0:W-:Y:S04]  /*4b90*/  STS.U16 [R4+UR29+0x8000], R122 ;  /* 0x0080007a04007988 */ /* 0x0081e8000800041d */
[----:B----4-:R1:W-:Y:S04]  /*4ba0*/  STS.U16 [R4+UR29+0x8400], R125 ;  /* 0x0084007d04007988 */ /* 0x0103e8000800041d */
[----:B--2---:R2:W-:Y:S04]  /*4bb0*/  STS.U16 [R4+UR29+0x8800], R123 ;  /* 0x0088007b04007988 */ /* 0x0045e8000800041d */
[----:B0-----:R-:W3:Y:S04]  /*4bc0*/  LDL.LU R122, [R1+0x24] ;  /* 0x00002400017a7983 */ /* 0x001ee80000300800 */
[----:B-1----:R-:W4:Y:S04]  /*4bd0*/  LDL.LU R125, [R1+0x18] ;  /* 0x00001800017d7983 */ /* 0x002f280000300800 */
[----:B--2---:R-:W2:Y:S04]  /*4be0*/  LDL.LU R123, [R1+0x160] ;  /* 0x00016000017b7983 */ /* 0x004ea80000300800 */
[----:B------:R-:W-:Y:S04]  /*4bf0*/  STS.U16 [R4+UR29+0x8c00], R83 ;  /* 0x008c005304007988 */ /* 0x000fe8000800041d */
[----:B------:R-:W-:Y:S04]  /*4c00*/  STS.U16 [R4+UR29+0x9800], R86 ;  /* 0x0098005604007988 */ /* 0x000fe8000800041d */
[----:B------:R-:W-:Y:S04]  /*4c10*/  STS.U16 [R4+UR29+0x9c00], R121 ;  /* 0x009c007904007988 */ /* 0x000fe8000800041d */
[----:B------:R0:W-:Y:S04]  /*4c20*/  STS.U16 [R4+UR29+0x9000], R124 ;  /* 0x0090007c04007988 */ /* 0x0001e8000800041d */
[----:B0-----:R-:W4:Y:S04]  /*4c30*/  LDL.LU R124, [R1+0x38] ;  /* 0x00003800017c7983 */ /* 0x001f280000300800 */
[----:B------:R-:W4:Y:S01]  /*4c40*/  LDL.LU R121, [R1+0x14] ;  /* 0x0000140001797983 */ /* 0x000f220000300800 */
[--C-:B------:R-:W-:Y:S01]  /*4c50*/  FADD R43, R43, -R40.reuse ;  /* 0x800000282b2b7221 */ /* 0x100fe20000000000 */
[----:B------:R-:W-:Y:S01]  /*4c60*/  FADD R54, R54, -R40 ;  /* 0x8000002836367221 */ /* 0x000fe20000000000 */
[----:B------:R-:W-:-:S02]  /*4c70*/  FADD R120, R120, -R60 ;  /* 0x8000003c78787221 */ /* 0x000fc40000000000 */
[----:B------:R-:W-:Y:S01]  /*4c80*/  FMUL R43, R43, 1.4426950216293334961 ;  /* 0x3fb8aa3b2b2b7820 */ /* 0x000fe20000400000 */
[----:B--2---:R0:W-:Y:S02]  /*4c90*/  STS.U16 [R4+UR29+0x9400], R123 ;  /* 0x0094007b04007988 */ /* 0x0041e4000800041d */
[----:B0-----:R-:W-:-:S05]  /*4ca0*/  LOP3.LUT R123, R4, 0x40, RZ, 0x3c, !PT ;  /* 0x00000040047b7812 */ /* 0x001fca00078e3cff */
[----:B------:R0:W-:Y:S04]  /*4cb0*/  STS.U16 [R123+UR29+0x8200], R8 ;  /* 0x008200087b007988 */ /* 0x0001e8000800041d */
[----:B------:R1:W-:Y:S04]  /*4cc0*/  STS.U16 [R123+UR29+0x8600], R2 ;  /* 0x008600027b007988 */ /* 0x0003e8000800041d */
[----:B---3--:R2:W-:Y:S04]  /*4cd0*/  STS.U16 [R123+UR29+0x8a00], R122 ;  /* 0x008a007a7b007988 */ /* 0x0085e8000800041d */
[----:B0-----:R-:W3:Y:S04]  /*4ce0*/  LDL.LU R8, [R1+0x15c] ;  /* 0x00015c0001087983 */ /* 0x001ee80000300800 */
[----:B-1----:R-:W3:Y:S04]  /*4cf0*/  LDL.LU R2, [R1+0x158] ;  /* 0x0001580001027983 */ /* 0x002ee80000300800 */
[----:B--2---:R-:W2:Y:S04]  /*4d00*/  LDL.LU R122, [R1+0x154] ;  /* 0x00015400017a7983 */ /* 0x004ea80000300800 */
[----:B----4-:R0:W-:Y:S04]  /*4d10*/  STS.U16 [R123+UR29+0x8e00], R125 ;  /* 0x008e007d7b007988 */ /* 0x0101e8000800041d */
[----:B0-----:R-:W4:Y:S01]  /*4d20*/  LDL.LU R125, [R1+0x150] ;  /* 0x00015000017d7983 */ /* 0x001f220000300800 */
[----:B------:R-:W-:Y:S01]  /*4d30*/  FMUL R24, R24, 1.4426950216293334961 ;  /* 0x3fb8aa3b18187820 */ /* 0x000fe20000400000 */
[----:B------:R0:W-:Y:S02]  /*4d40*/  MUFU.EX2 R17, R43 ;  /* 0x0000002b00117308 */ /* 0x0001e40000000800 */
[----:B0-----:R-:W-:Y:S01]  /*4d50*/  FMUL R43, R54, 1.4426950216293334961 ;  /* 0x3fb8aa3b362b7820 */ /* 0x001fe20000400000 */
[----:B------:R-:W-:-:S05]  /*4d60*/  FMUL R54, R120, 1.4426950216293334961 ;  /* 0x3fb8aa3b78367820 */ /* 0x000fca0000400000 */
[----:B------:R0:W-:Y:S02]  /*4d70*/  MUFU.EX2 R120, R24 ;  /* 0x0000001800787308 */ /* 0x0001e40000000800 */
[----:B0-----:R-:W-:-:S04]  /*4d80*/  FADD R24, R15, -R60 ;  /* 0x8000003c0f187221 */ /* 0x001fc80000000000 */
[----:B------:R-:W-:-:S04]  /*4d90*/  FMUL R24, R24, 1.4426950216293334961 ;  /* 0x3fb8aa3b18187820 */ /* 0x000fc80000400000 */
[----:B------:R0:W-:Y:S01]  /*4da0*/  MUFU.EX2 R79, R24 ;  /* 0x00000018004f7308 */ /* 0x0001e20000000800 */
[--C-:B------:R-:W-:Y:S01]  /*4db0*/  FADD R25, R25, -R60.reuse ;  /* 0x8000003c19197221 */ /* 0x100fe20000000000 */
[----:B0-----:R-:W-:-:S04]  /*4dc0*/  FADD R24, R42, -R60 ;  /* 0x8000003c2a187221 */ /* 0x001fc80000000000 */
[----:B------:R-:W-:Y:S01]  /*4dd0*/  FMUL R24, R24, 1.4426950216293334961 ;  /* 0x3fb8aa3b18187820 */ /* 0x000fe20000400000 */
[----:B------:R-:W-:-:S03]  /*4de0*/  FMUL R25, R25, 1.4426950216293334961 ;  /* 0x3fb8aa3b19197820 */ /* 0x000fc60000400000 */
[----:B------:R0:W-:Y:S02]  /*4df0*/  MUFU.EX2 R80, R24 ;  /* 0x0000001800507308 */ /* 0x0001e40000000800 */
[----:B0-----:R-:W-:-:S06]  /*4e00*/  FADD R24, R5, -R60 ;  /* 0x8000003c05187221 */ /* 0x001fcc0000000000 */
[----:B------:R0:W-:Y:S01]  /*4e10*/  MUFU.EX2 R71, R25 ;  /* 0x0000001900477308 */ /* 0x0001e20000000800 */
[----:B------:R-:W-:Y:S01]  /*4e20*/  FMUL R24, R24, 1.4426950216293334961 ;  /* 0x3fb8aa3b18187820 */ /* 0x000fe20000400000 */
[----:B------:R-:W-:Y:S01]  /*4e30*/  FMUL R53, R53, 1.4426950216293334961 ;  /* 0x3fb8aa3b35357820 */ /* 0x000fe20000400000 */
[----:B0-----:R-:W-:-:S05]  /*4e40*/  FADD R25, R22, -R60 ;  /* 0x8000003c16197221 */ /* 0x001fca0000000000 */
[----:B------:R0:W-:Y:S02]  /*4e50*/  MUFU.EX2 R22, R24 ;  /* 0x0000001800167308 */ /* 0x0001e40000000800 */
[----:B0-----:R-:W-:-:S04]  /*4e60*/  FADD R24, R62, -R60 ;  /* 0x8000003c3e187221 */ /* 0x001fc80000000000 */
[----:B------:R-:W-:Y:S02]  /*4e70*/  FMUL R24, R24, 1.4426950216293334961 ;  /* 0x3fb8aa3b18187820 */ /* 0x000fe40000400000 */
[----:B------:R-:W-:Y:S01]  /*4e80*/  MUFU.EX2 R53, R53 ;  /* 0x0000003500357308 */ /* 0x000fe20000000800 */
[----:B------:R-:W-:Y:S01]  /*4e90*/  STS.U16 [R123+UR29+0x9200], R121 ;  /* 0x009200797b007988 */ /* 0x000fe2000800041d */
[----:B------:R-:W-:-:S06]  /*4ea0*/  FMUL R48, R48, 1.4426950216293334961 ;  /* 0x3fb8aa3b30307820 */ /* 0x000fcc0000400000 */
[----:B------:R0:W-:Y:S01]  /*4eb0*/  MUFU.EX2 R83, R24 ;  /* 0x0000001800537308 */ /* 0x0001e20000000800 */
[--C-:B------:R-:W-:Y:S01]  /*4ec0*/  FADD R29, R29, -R60.reuse ;  /* 0x8000003c1d1d7221 */ /* 0x100fe20000000000 */
[----:B0-----:R-:W-:-:S06]  /*4ed0*/  FADD R24, R82, -R60 ;  /* 0x8000003c52187221 */ /* 0x001fcc0000000000 */
[----:B------:R-:W-:Y:S01]  /*4ee0*/  MUFU.EX2 R45, R45 ;  /* 0x0000002d002d7308 */ /* 0x000fe20000000800 */
[----:B------:R-:W-:Y:S01]  /*4ef0*/  FMUL R24, R24, 1.4426950216293334961 ;  /* 0x3fb8aa3b18187820 */ /* 0x000fe20000400000 */
[----:B------:R-:W-:-:S06]  /*4f00*/  FMUL R29, R29, 1.4426950216293334961 ;  /* 0x3fb8aa3b1d1d7820 */ /* 0x000fcc0000400000 */
[----:B------:R-:W0:Y:S01]  /*4f10*/  MUFU.EX2 R48, R48 ;  /* 0x0000003000307308 */ /* 0x000e220000000800 */
[----:B------:R-:W-:Y:S01]  /*4f20*/  FMUL R49, R49, 1.4426950216293334961 ;  /* 0x3fb8aa3b31317820 */ /* 0x000fe20000400000 */
[----:B------:R-:W-:-:S06]  /*4f30*/  FADD R28, R28, -R60 ;  /* 0x8000003c1c1c7221 */ /* 0x000fcc0000000000 */
[----:B------:R-:W-:Y:S01]  /*4f40*/  MUFU.EX2 R73, R29 ;  /* 0x0000001d00497308 */ /* 0x000fe20000000800 */
[----:B------:R-:W-:Y:S01]  /*4f50*/  FMUL R28, R28, 1.4426950216293334961 ;  /* 0x3fb8aa3b1c1c7820 */ /* 0x000fe20000400000 */
[----:B------:R-:W-:Y:S01]  /*4f60*/  FMUL R25, R25, 1.4426950216293334961 ;  /* 0x3fb8aa3b19197820 */ /* 0x000fe20000400000 */
[----:B------:R-:W-:Y:S01]  /*4f70*/  FMUL R50, R50, 1.4426950216293334961 ;  /* 0x3fb8aa3b32327820 */ /* 0x000fe20000400000 */
[----:B------:R-:W-:-:S04]  /*4f80*/  FADD R44, R44, -R60 ;  /* 0x8000003c2c2c7221 */ /* 0x000fc80000000000 */
[----:B------:R-:W1:Y:S01]  /*4f90*/  MUFU.EX2 R49, R49 ;  /* 0x0000003100317308 */ /* 0x000e620000000800 */
[--C-:B------:R-:W-:Y:S01]  /*4fa0*/  FADD R57, R57, -R40.reuse ;  /* 0x8000002839397221 */ /* 0x100fe20000000000 */
[--C-:B------:R-:W-:Y:S01]  /*4fb0*/  FADD R58, R58, -R40.reuse ;  /* 0x800000283a3a7221 */ /* 0x100fe20000000000 */
[----:B------:R-:W-:Y:S01]  /*4fc0*/  FADD R59, R59, -R40 ;  /* 0x800000283b3b7221 */ /* 0x000fe20000000000 */
[--C-:B------:R-:W-:Y:S01]  /*4fd0*/  FADD R32, R32, -R60.reuse ;  /* 0x8000003c20207221 */ /* 0x100fe20000000000 */
[--C-:B------:R-:W-:Y:S01]  /*4fe0*/  FADD R33, R33, -R60.reuse ;  /* 0x8000003c21217221 */ /* 0x100fe20000000000 */
[--C-:B------:R-:W-:Y:S01]  /*4ff0*/  FADD R34, R34, -R60.reuse ;  /* 0x8000003c22227221 */ /* 0x100fe20000000000 */
[--C-:B------:R-:W-:Y:S01]  /*5000*/  FADD R35, R35, -R60.reuse ;  /* 0x8000003c23237221 */ /* 0x100fe20000000000 */
[----:B------:R0:W-:Y:S01]  /*5010*/  MUFU.EX2 R72, R28 ;  /* 0x0000001c00487308 */ /* 0x0001e20000000800 */
[--C-:B------:R-:W-:Y:S01]  /*5020*/  FADD R36, R36, -R60.reuse ;  /* 0x8000003c24247221 */ /* 0x100fe20000000000 */
[--C-:B------:R-:W-:Y:S01]  /*5030*/  FADD R38, R38, -R60.reuse ;  /* 0x8000003c26267221 */ /* 0x100fe20000000000 */
[--C-:B------:R-:W-:Y:S01]  /*5040*/  FADD R39, R39, -R60.reuse ;  /* 0x8000003c27277221 */ /* 0x100fe20000000000 */
[--C-:B------:R-:W-:Y:S01]  /*5050*/  FADD R46, R46, -R60.reuse ;  /* 0x8000003c2e2e7221 */ /* 0x100fe20000000000 */
[--C-:B------:R-:W-:Y:S01]  /*5060*/  FADD R47, R47, -R60.reuse ;  /* 0x8000003c2f2f7221 */ /* 0x100fe20000000000 */
[--C-:B------:R-:W-:Y:S01]  /*5070*/  FADD R27, R27, -R60.reuse ;  /* 0x8000003c1b1b7221 */ /* 0x100fe20000000000 */
[--C-:B------:R-:W-:Y:S01]  /*5080*/  FADD R26, R26, -R60.reuse ;  /* 0x8000003c1a1a7221 */ /* 0x100fe20000000000 */
[----:B------:R1:W-:Y:S01]  /*5090*/  MUFU.EX2 R81, R25 ;  /* 0x0000001900517308 */ /* 0x0003e20000000800 */
[--C-:B------:R-:W-:Y:S01]  /*50a0*/  FADD R31, R31, -R60.reuse ;  /* 0x8000003c1f1f7221 */ /* 0x100fe20000000000 */
[--C-:B------:R-:W-:Y:S01]  /*50b0*/  FADD R30, R30, -R60.reuse ;  /* 0x8000003c1e1e7221 */ /* 0x100fe20000000000 */
[----:B------:R-:W-:Y:S01]  /*50c0*/  FADD R37, R37, -R60 ;  /* 0x8000003c25257221 */ /* 0x000fe20000000000 */
[----:B0-----:R-:W-:Y:S01]  /*50d0*/  FADD R28, R41, R48 ;  /* 0x00000030291c7221 */ /* 0x001fe20000000000 */
[----:B------:R-:W-:Y:S01]  /*50e0*/  FMUL R14, R14, 1.4426950216293334961 ;  /* 0x3fb8aa3b0e0e7820 */ /* 0x000fe20000400000 */
[----:B------:R-:W-:Y:S01]  /*50f0*/  FMUL R20, R20, 1.4426950216293334961 ;  /* 0x3fb8aa3b14147820 */ /* 0x000fe20000400000 */
[----:B------:R-:W-:Y:S01]  /*5100*/  FMUL R65, R65, 1.4426950216293334961 ;  /* 0x3fb8aa3b41417820 */ /* 0x000fe20000400000 */
[----:B-1----:R-:W-:Y:S01]  /*5110*/  F2FP.F16.F32.PACK_AB R25, R48, R41 ;  /* 0x000000293019723e */ /* 0x002fe200000000ff */
[----:B------:R-:W-:Y:S01]  /*5120*/  FMUL R41, R44, 1.4426950216293334961 ;  /* 0x3fb8aa3b2c297820 */ /* 0x000fe20000400000 */
[----:B------:R-:W0:Y:S01]  /*5130*/  MUFU.EX2 R50, R50 ;  /* 0x0000003200327308 */ /* 0x000e220000000800 */
[----:B------:R-:W-:Y:S01]  /*5140*/  FMUL R57, R57, 1.4426950216293334961 ;  /* 0x3fb8aa3b39397820 */ /* 0x000fe20000400000 */
        /* <DEDUP_REMOVED lines=16> */
[----:B------:R-:W-:Y:S01]  /*5250*/  MUFU.EX2 R54, R54 ;  /* 0x0000003600367308 */ /* 0x000fe20000000800 */
[----:B------:R-:W-:-:S07]  /*5260*/  FADD R28, R51, R28 ;  /* 0x0000001c331c7221 */ /* 0x000fce0000000000 */
[----:B------:R-:W-:Y:S01]  /*5270*/  MUFU.EX2 R13, R13 ;  /* 0x0000000d000d7308 */ /* 0x000fe20000000800 */
[----:B------:R-:W-:-:S07]  /*5280*/  FADD R28, R49, R28 ;  /* 0x0000001c311c7221 */ /* 0x000fce0000000000 */
[----:B------:R-:W-:Y:S08]  /*5290*/  MUFU.EX2 R14, R14 ;  /* 0x0000000e000e7308 */ /* 0x000ff00000000800 */
        /* <DEDUP_REMOVED lines=9> */
[----:B------:R-:W-:Y:S01]  /*5330*/  MUFU.EX2 R75, R33 ;  /* 0x00000021004b7308 */ /* 0x000fe20000000800 */
[----:B----4-:R-:W-:Y:S04]  /*5340*/  STS.U16 [R123+UR29+0x9600], R125 ;  /* 0x0096007d7b007988 */ /* 0x010fe8000800041d */
[----:B--2---:R-:W-:Y:S04]  /*5350*/  STS.U16 [R123+UR29+0x9a00], R122 ;  /* 0x009a007a7b007988 */ /* 0x004fe8000800041d */
[----:B------:R1:W-:Y:S01]  /*5360*/  STS.U16 [R123+UR29+0x9e00], R87 ;  /* 0x009e00577b007988 */ /* 0x0003e2000800041d */
[----:B------:R2:W-:Y:S06]  /*5370*/  MEMBAR.ALL.CTA ;  /* 0x0000000000007992 */ /* 0x0005ec0000008000 */
[----:B--2---:R-:W2:Y:S01]  /*5380*/  FENCE.VIEW.ASYNC.S ;  /* 0x00000000000073c6 */ /* 0x004ea20000000000 */
[----:B-1----:R1:W-:Y:S02]  /*5390*/  MUFU.EX2 R87, R24 ;  /* 0x0000001800577308 */ /* 0x0023e40000000800 */
[----:B-1----:R-:W-:-:S04]  /*53a0*/  FADD R24, R55, R56 ;  /* 0x0000003837187221 */ /* 0x002fc80000000000 */
[----:B------:R-:W-:-:S04]  /*53b0*/  FADD R24, R52, R24 ;  /* 0x0000001834187221 */ /* 0x000fc80000000000 */
[----:B------:R-:W-:-:S04]  /*53c0*/  FADD R29, R53, R24 ;  /* 0x00000018351d7221 */ /* 0x000fc80000000000 */
[----:B------:R-:W-:Y:S01]  /*53d0*/  FADD R122, R45, R29 ;  /* 0x0000001d2d7a7221 */ /* 0x000fe20000000000 */
[----:B------:R-:W-:-:S04]  /*53e0*/  FADD R29, -R60, R124 ;  /* 0x0000007c3c1d7221 */ /* 0x000fc80000000100 */
[----:B------:R-:W-:Y:S01]  /*53f0*/  FMUL R123, R29, 1.4426950216293334961 ;  /* 0x3fb8aa3b1d7b7820 */ /* 0x000fe20000400000 */
[----:B------:R-:W-:Y:S08]  /*5400*/  MUFU.EX2 R76, R34 ;  /* 0x00000022004c7308 */ /* 0x000ff00000000800 */
[----:B------:R-:W1:Y:S08]  /*5410*/  MUFU.EX2 R123, R123 ;  /* 0x0000007b007b7308 */ /* 0x000e700000000800 */
[----:B------:R-:W4:Y:S08]  /*5420*/  MUFU.EX2 R77, R35 ;  /* 0x00000023004d7308 */ /* 0x000f300000000800 */
[----:B------:R-:W2:Y:S08]  /*5430*/  MUFU.EX2 R78, R36 ;  /* 0x00000024004e7308 */ /* 0x000eb00000000800 */
[----:B------:R-:W2:Y:S08]  /*5440*/  MUFU.EX2 R15, R38 ;  /* 0x00000026000f7308 */ /* 0x000eb00000000800 */
[----:B------:R-:W2:Y:S08]  /*5450*/  MUFU.EX2 R42, R39 ;  /* 0x00000027002a7308 */ /* 0x000eb00000000800 */
[----:B------:R-:W2:Y:S08]  /*5460*/  MUFU.EX2 R5, R46 ;  /* 0x0000002e00057308 */ /* 0x000eb00000000800 */
[----:B------:R-:W-:Y:S08]  /*5470*/  MUFU.EX2 R62, R47 ;  /* 0x0000002f003e7308 */ /* 0x000ff00000000800 */
[----:B------:R-:W-:Y:S08]  /*5480*/  MUFU.EX2 R84, R27 ;  /* 0x0000001b00547308 */ /* 0x000ff00000000800 */
[----:B------:R-:W-:Y:S08]  /*5490*/  MUFU.EX2 R85, R26 ;  /* 0x0000001a00557308 */ /* 0x000ff00000000800 */
[----:B------:R-:W-:Y:S08]  /*54a0*/  MUFU.EX2 R86, R31 ;  /* 0x0000001f00567308 */ /* 0x000ff00000000800 */
[----:B------:R3:W2:Y:S08]  /*54b0*/  MUFU.EX2 R82, R30 ;  /* 0x0000001e00527308 */ /* 0x0006b00000000800 */
[----:B------:R-:W-:Y:S08]  /*54c0*/  MUFU.EX2 R41, R41 ;  /* 0x0000002900297308 */ /* 0x000ff00000000800 */
[----:B------:R2:W2:Y:S01]  /*54d0*/  MUFU.EX2 R121, R37 ;  /* 0x0000002500797308 */ /* 0x0004a20000000800 */
[----:B---3--:R-:W-:Y:S01]  /*54e0*/  FADD R30, R2, R28 ;  /* 0x0000001c021e7221 */ /* 0x008fe20000000000 */
[----:B------:R-:W-:-:S03]  /*54f0*/  FMUL R90, R90, R16 ;  /* 0x000000105a5a7220 */ /* 0x000fc60000400000 */
[----:B0-----:R-:W-:Y:S01]  /*5500*/  FADD R30, R50, R30 ;  /* 0x0000001e321e7221 */ /* 0x001fe20000000000 */
[-C--:B------:R-:W-:Y:S01]  /*5510*/  FMUL R91, R91, R16.reuse ;  /* 0x000000105b5b7220 */ /* 0x080fe20000400000 */
        /* <DEDUP_REMOVED lines=13> */
[----:B------:R-:W-:Y:S01]  /*55f0*/  FMUL R119, R119, R16 ;  /* 0x0000001077777220 */ /* 0x000fe20000400000 */
[-C--:B-1----:R-:W-:Y:S01]  /*5600*/  FMUL R88, R88, R123.reuse ;  /* 0x0000007b58587220 */ /* 0x082fe20000400000 */
        /* <DEDUP_REMOVED lines=15> */
[----:B------:R-:W-:Y:S01]  /*5700*/  F2FP.F16.F32.PACK_AB R27, R49, R51 ;  /* 0x00000033311b723e */ /* 0x000fe200000000ff */
[----:B------:R-:W-:Y:S01]  /*5710*/  FADD R122, R54, R122 ;  /* 0x0000007a367a7221 */ /* 0x000fe20000000000 */
[----:B------:R-:W-:Y:S01]  /*5720*/  F2FP.F16.F32.PACK_AB R24, R56, R55 ;  /* 0x000000373818723e */ /* 0x000fe200000000ff */
[----:B------:R-:W-:Y:S01]  /*5730*/  FADD R124, R64, R30 ;  /* 0x0000001e407c7221 */ /* 0x000fe20000000000 */
[----:B------:R-:W-:-:S02]  /*5740*/  F2FP.F16.F32.PACK_AB R26, R53, R52 ;  /* 0x00000034351a723e */ /* 0x000fc400000000ff */
[----:B------:R-:W-:Y:S02]  /*5750*/  F2FP.F16.F32.PACK_AB R28, R54, R45 ;  /* 0x0000002d361c723e */ /* 0x000fe400000000ff */
[----:B------:R-:W-:Y:S02]  /*5760*/  F2FP.F16.F32.PACK_AB R29, R50, R2 ;  /* 0x00000002321d723e */ /* 0x000fe400000000ff */
[----:B------:R-:W-:Y:S02]  /*5770*/  F2FP.F16.F32.PACK_AB R31, R8, R64 ;  /* 0x00000040081f723e */ /* 0x000fe400000000ff */
[----:B------:R-:W-:Y:S02]  /*5780*/  F2FP.F16.F32.PACK_AB R30, R71, R70 ;  /* 0x00000046471e723e */ /* 0x000fe400000000ff */
[----:B------:R-:W-:Y:S02]  /*5790*/  F2FP.F16.F32.PACK_AB R32, R73, R72 ;  /* 0x000000484920723e */ /* 0x000fe400000000ff */
[----:B------:R-:W-:-:S02]  /*57a0*/  F2FP.F16.F32.PACK_AB R33, R6, R9 ;  /* 0x000000090621723e */ /* 0x000fc400000000ff */
[----:B------:R-:W-:Y:S02]  /*57b0*/  F2FP.F16.F32.PACK_AB R34, R75, R74 ;  /* 0x0000004a4b22723e */ /* 0x000fe400000000ff */
[----:B------:R-:W-:Y:S02]  /*57c0*/  F2FP.F16.F32.PACK_AB R35, R7, R11 ;  /* 0x0000000b0723723e */ /* 0x000fe400000000ff */
[----:B----4-:R-:W-:Y:S02]  /*57d0*/  F2FP.F16.F32.PACK_AB R36, R77, R76 ;  /* 0x0000004c4d24723e */ /* 0x010fe400000000ff */
[----:B--2---:R-:W-:Y:S02]  /*57e0*/  F2FP.F16.F32.PACK_AB R37, R12, R10 ;  /* 0x0000000a0c25723e */ /* 0x004fe400000000ff */
[----:B------:R-:W-:Y:S02]  /*57f0*/  F2FP.F16.F32.PACK_AB R38, R120, R78 ;  /* 0x0000004e7826723e */ /* 0x000fe400000000ff */
        /* <DEDUP_REMOVED lines=9> */
[----:B------:R-:W-:Y:S02]  /*5890*/  F2FP.F16.F32.PACK_AB R57, R61, R67 ;  /* 0x000000433d39723e */ /* 0x000fe400000000ff */
[----:B------:R-:W-:Y:S02]  /*58a0*/  F2FP.F16.F32.PACK_AB R58, R121, R41 ;  /* 0x00000029793a723e */ /* 0x000fe400000000ff */
[----:B------:R-:W-:Y:S01]  /*58b0*/  F2FP.F16.F32.PACK_AB R59, R68, R69 ;  /* 0x00000045443b723e */ /* 0x000fe200000000ff */
[----:B------:R-:W-:Y:S01]  /*58c0*/  FADD R124, R8, R124 ;  /* 0x0000007c087c7221 */ /* 0x000fe20000000000 */
[----:B------:R-:W-:Y:S01]  /*58d0*/  F2FP.F16.F32.PACK_AB R45, R17, R14 ;  /* 0x0000000e112d723e */ /* 0x000fe200000000ff */
[----:B------:R0:W5:Y:S01]  /*58e0*/  LDL.LU R2, [R1+0x14c] ;  /* 0x00014c0001027983 */ /* 0x0001620000300800 */
[----:B------:R-:W-:-:S02]  /*58f0*/  F2FP.F16.F32.PACK_AB R50, R62, R81 ;  /* 0x000000513e32723e */ /* 0x000fc400000000ff */
[----:B------:R-:W-:Y:S02]  /*5900*/  F2FP.F16.F32.PACK_AB R52, R84, R83 ;  /* 0x000000535434723e */ /* 0x000fe400000000ff */
[----:B------:R-:W-:Y:S02]  /*5910*/  F2FP.F16.F32.PACK_AB R53, R63, R43 ;  /* 0x0000002b3f35723e */ /* 0x000fe400000000ff */
[----:B------:R-:W-:Y:S01]  /*5920*/  F2FP.F16.F32.PACK_AB R54, R86, R85 ;  /* 0x000000555636723e */ /* 0x000fe200000000ff */
[----:B------:R-:W-:Y:S06]  /*5930*/  BAR.SYNC.DEFER_BLOCKING 0x0 ;  /* 0x0000000000007b1d */ /* 0x000fec0000010000 */
[----:B------:R-:W-:-:S06]  /*5940*/  WARPGROUP.ARRIVE ;  /* 0x00000000000079c5 */ /* 0x000fcc0000000000 */
[----:B------:R-:W-:Y:S04]  /*5950*/  HGMMA.64x64x16.F32 R88, R24, gdesc[UR8], R88 ;  /* 0x00e0000818587df0 */ /* 0x000fe80008700858 */
[----:B------:R-:W-:Y:S01]  /*5960*/  HGMMA.64x64x16.F32 R88, R28, gdesc[UR12], R88 ;  /* 0x00e0000c1c587df0 */ /* 0x000fe20008700858 */
[----:B------:R-:W-:-:S04]  /*5970*/  FADD R124, R9, R124 ;  /* 0x0000007c097c7221 */ /* 0x000fc80000000000 */
[----:B------:R-:W-:-:S04]  /*5980*/  FADD R124, R6, R124 ;  /* 0x0000007c067c7221 */ /* 0x000fc80000000000 */
[----:B------:R-:W-:-:S04]  /*5990*/  FADD R124, R11, R124 ;  /* 0x0000007c0b7c7221 */ /* 0x000fc80000000000 */
[----:B------:R-:W-:Y:S01]  /*59a0*/  FADD R124, R7, R124 ;  /* 0x0000007c077c7221 */ /* 0x000fe20000000000 */
[----:B------:R-:W-:Y:S03]  /*59b0*/  HGMMA.64x64x16.F32 R88, R32, gdesc[UR36], R88 ;  /* 0x00e0002420587df0 */ /* 0x000fe60008700858 */
[----:B------:R-:W-:-:S04]  /*59c0*/  FADD R124, R10, R124 ;  /* 0x0000007c0a7c7221 */ /* 0x000fc80000000000 */
[----:B------:R-:W-:-:S04]  /*59d0*/  FADD R124, R12, R124 ;  /* 0x0000007c0c7c7221 */ /* 0x000fc80000000000 */
[----:B------:R-:W-:-:S04]  /*59e0*/  FADD R124, R13, R124 ;  /* 0x0000007c0d7c7221 */ /* 0x000fc80000000000 */
[----:B------:R-:W-:Y:S02]  /*59f0*/  FADD R124, R3, R124 ;  /* 0x0000007c037c7221 */ /* 0x000fe40000000000 */
[----:B------:R0:W5:Y:S04]  /*5a00*/  LDL.LU R3, [R1+0x148] ;  /* 0x0001480001037983 */ /* 0x0001680000300800 */
[----:B------:R-:W2:Y:S04]  /*5a10*/  LDL.LU R9, [R1+0x40] ;  /* 0x0000400001097983 */ /* 0x000ea80000300800 */
[----:B------:R-:W3:Y:S01]  /*5a20*/  LDL.LU R8, [R1+0x44] ;  /* 0x0000440001087983 */ /* 0x000ee20000300800 */
[----:B------:R-:W-:Y:S04]  /*5a30*/  HGMMA.64x64x16.F32 R88, R36, gdesc[UR16], R88 ;  /* 0x00e0001024587df0 */ /* 0x000fe80008700858 */
[----:B------:R-:W-:Y:S01]  /*5a40*/  HGMMA.64x64x16.F32 R88, R44, gdesc[UR20], R88 ;  /* 0x00e000142c587df0 */ /* 0x000fe20008700858 */
[----:B------:R-:W-:-:S04]  /*5a50*/  FADD R122, R70, R122 ;  /* 0x0000007a467a7221 */ /* 0x000fc80000000000 */
[----:B------:R-:W-:-:S04]  /*5a60*/  FADD R122, R71, R122 ;  /* 0x0000007a477a7221 */ /* 0x000fc80000000000 */
[----:B------:R-:W-:-:S04]  /*5a70*/  FADD R122, R72, R122 ;  /* 0x0000007a487a7221 */ /* 0x000fc80000000000 */
[----:B------:R-:W-:-:S04]  /*5a80*/  FADD R122, R73, R122 ;  /* 0x0000007a497a7221 */ /* 0x000fc80000000000 */
[----:B------:R-:W-:-:S04]  /*5a90*/  FADD R122, R74, R122 ;  /* 0x0000007a4a7a7221 */ /* 0x000fc80000000000 */
[----:B------:R-:W-:-:S04]  /*5aa0*/  FADD R122, R75, R122 ;  /* 0x0000007a4b7a7221 */ /* 0x000fc80000000000 */
[----:B------:R-:W-:Y:S01]  /*5ab0*/  FADD R122, R76, R122 ;  /* 0x0000007a4c7a7221 */ /* 0x000fe20000000000 */
[----:B------:R-:W-:Y:S03]  /*5ac0*/  HGMMA.64x64x16.F32 R88, R48, gdesc[UR24], R88 ;  /* 0x00e0001830587df0 */ /* 0x000fe60008700858 */
[----:B------:R-:W-:-:S04]  /*5ad0*/  FADD R122, R77, R122 ;  /* 0x0000007a4d7a7221 */ /* 0x000fc80000000000 */
[----:B------:R-:W-:Y:S01]  /*5ae0*/  FADD R122, R78, R122 ;  /* 0x0000007a4e7a7221 */ /* 0x000fe20000000000 */
[----:B------:R-:W-:-:S03]  /*5af0*/  FADD R124, R14, R124 ;  /* 0x0000007c0e7c7221 */ /* 0x000fc60000000000 */
        /* <DEDUP_REMOVED lines=19> */
[----:B------:R-:W-:Y:S03]  /*5c30*/  HGMMA.64x64x16.F32 R88, R52, gdesc[UR28], R88 ;  /* 0x00e0001c34587df0 */ /* 0x000fe60008700858 */
        /* <DEDUP_REMOVED lines=12> */
[----:B------:R-:W-:Y:S02]  /*5d00*/  FADD R122, R121, R122 ;  /* 0x0000007a797a7221 */ /* 0x000fe40000000000 */
[----:B------:R-:W1:Y:S04]  /*5d10*/  SHFL.BFLY PT, R5, R124, 0x2, 0x1f ;  /* 0x0c401f007c057f89 */ /* 0x000e6800000e0000 */
[----:B------:R-:W4:Y:S01]  /*5d20*/  SHFL.BFLY PT, R0, R122, 0x2, 0x1f ;  /* 0x0c401f007a007f89 */ /* 0x000f2200000e0000 */
[----:B-1----:R-:W-:Y:S01]  /*5d30*/  FADD R5, R124, R5 ;  /* 0x000000057c057221 */ /* 0x002fe20000000000 */
[----:B----4-:R-:W-:Y:S01]  /*5d40*/  FADD R0, R122, R0 ;  /* 0x000000007a007221 */ /* 0x010fe20000000000 */
[----:B------:R-:W-:Y:S03]  /*5d50*/  HGMMA.64x64x16.F32 R88, R56, gdesc[UR32], R88, gsb0 ;  /* 0x00e0002038587df0 */ /* 0x000fe60008000858 */
[----:B------:R-:W1:Y:S04]  /*5d60*/  SHFL.BFLY PT, R7, R5, 0x1, 0x1f ;  /* 0x0c201f0005077f89 */ /* 0x000e6800000e0000 */
[----:B------:R-:W4:Y:S01]  /*5d70*/  SHFL.BFLY PT, R6, R0, 0x1, 0x1f ;  /* 0x0c201f0000067f89 */ /* 0x000f2200000e0000 */
[----:B------:R-:W-:-:S04]  /*5d80*/  UIADD3 UR4, UP0, UR4, 0x80, URZ ;  /* 0x0000008004047890 */ /* 0x000fc8000ff1e03f */
[----:B------:R-:W-:Y:S02]  /*5d90*/  UIADD3.X UR5, URZ, UR5, URZ, UP0, !UPT ;  /* 0x000000053f057290 */ /* 0x000fe400087fe43f */
[----:B------:R-:W-:Y:S01]  /*5da0*/  UISETP.GE.U32.AND UP0, UPT, UR4, UR40, UPT ;  /* 0x000000280400728c */ /* 0x000fe2000bf06070 */
[----:B-1----:R-:W-:Y:S01]  /*5db0*/  FADD R7, R5, R7 ;  /* 0x0000000705077221 */ /* 0x002fe20000000000 */
[----:B----4-:R-:W-:-:S03]  /*5dc0*/  FADD R6, R0, R6 ;  /* 0x0000000600067221 */ /* 0x010fc60000000000 */
[----:B--2---:R-:W-:Y:S01]  /*5dd0*/  FFMA R9, R16, R9, R7 ;  /* 0x0000000910097223 */ /* 0x004fe20000000007 */
[----:B---3--:R-:W-:-:S04]  /*5de0*/  FFMA R8, R123, R8, R6 ;  /* 0x000000087b087223 */ /* 0x008fc80000000006 */
[----:B------:R0:W-:Y:S01]  /*5df0*/  STL [R1+0x40], R9 ;  /* 0x0000400901007387 */ /* 0x0001e20000100800 */
[----:B------:R-:W-:-:S03]  /*5e00*/  UISETP.GE.U32.AND.EX UP0, UPT, UR5, URZ, UPT, UP0 ;  /* 0x0000003f0500728c */ /* 0x000fc6000bf06100 */
[----:B------:R0:W-:Y:S04]  /*5e10*/  STL [R1+0x44], R8 ;  /* 0x0000440801007387 */ /* 0x0001e80000100800 */
[----:B------:R0:W-:Y:S04]  /*5e20*/  STL [R1+0x38], R60 ;  /* 0x0000383c01007387 */ /* 0x0001e80000100800 */
[----:B------:R0:W-:Y:S01]  /*5e30*/  STL [R1+0x20], R40 ;  /* 0x0000202801007387 */ /* 0x0001e20000100800 */
[----:B------:R-:W-:Y:S01]  /*5e40*/  PLOP3.LUT P0, PT, PT, PT, UP0, 0x80, 0x0 ;  /* 0x000000000000781c */ /* 0x000fe20003f0f008 */
[----:B------:R-:W-:-:S02]  /*5e50*/  ULEA UR7, UR25, UR7, 0x7 ;  /* 0x0000000719077291 */ /* 0x000fc4000f8e383f */
[----:B------:R-:W-:Y:S01]  /*5e60*/  ULEA UR6, UR21, UR6, 0x7 ;  /* 0x0000000615067291 */ /* 0x000fe2000f8e383f */
[----:B------:R-:W-:Y:S02]  /*5e70*/  IMAD.MOV.U32 R5, RZ, RZ, R60 ;  /* 0x000000ffff057224 */ /* 0x000fe400078e003c */
[----:B------:R-:W-:Y:S01]  /*5e80*/  IMAD.MOV.U32 R0, RZ, RZ, R40 ;  /* 0x000000ffff007224 */ /* 0x000fe200078e0028 */
[----:B------:R-:W-:-:S06]  /*5e90*/  WARPGROUP.DEPBAR.LE gsb0, 0x0 ;  /* 0x00008000000079c5 */ /* 0x000fcc0000010000 */
[----:B0-----:R-:W-:Y:S05]  /*5ea0*/  @!P0 BRA `(.L_x_1) ;  /* 0xffffffbc006c8947 */ /* 0x001fea000383ffff */
.L_x_0:
[----:B------:R-:W2:Y:S01]  /*5eb0*/  LDL.LU R8, [R1+0x40] ;  /* 0x0000400001087983 */ /* 0x000ea20000300800 */
[----:B-----5:R-:W-:Y:S01]  /*5ec0*/  FMUL R2, R119, 0.25 ;  /* 0x3e80000077027820 */ /* 0x020fe20000400000 */
[----:B------:R-:W-:Y:S01]  /*5ed0*/  FMUL R3, R118, 0.25 ;  /* 0x3e80000076037820 */ /* 0x000fe20000400000 */
[----:B------:R-:W-:Y:S01]  /*5ee0*/  FMUL R4, R103, 0.25 ;  /* 0x3e80000067047820 */ /* 0x000fe20000400000 */
[----:B------:R-:W3:Y:S01]  /*5ef0*/  LDL.LU R9, [R1+0x44] ;  /* 0x0000440001097983 */ /* 0x000ee20000300800 */
[----:B------:R-:W-:Y:S01]  /*5f00*/  FMUL R7, R94, 0.25 ;  /* 0x3e8000005e077820 */ /* 0x000fe20000400000 */
[----:B------:R-:W-:Y:S01]  /*5f10*/  FMUL R24, R115, 0.25 ;  /* 0x3e80000073187820 */ /* 0x000fe20000400000 */
[----:B------:R-:W-:Y:S01]  /*5f20*/  FMUL R29, R114, 0.25 ;  /* 0x3e800000721d7820 */ /* 0x000fe20000400000 */
[----:B------:R-:W0:Y:S01]  /*5f30*/  S2R R121, SR_TID.X ;  /* 0x0000000000797919 */ /* 0x000e220000002100 */
[----:B------:R-:W-:Y:S01]  /*5f40*/  FMUL R11, R92, 0.25 ;  /* 0x3e8000005c0b7820 */ /* 0x000fe20000400000 */
[----:B------:R-:W-:Y:S01]  /*5f50*/  FMUL R20, R107, 0.25 ;  /* 0x3e8000006b147820 */ /* 0x000fe20000400000 */
[----:B------:R-:W-:Y:S01]  /*5f60*/  FMUL R21, R106, 0.25 ;  /* 0x3e8000006a157820 */ /* 0x000fe20000400000 */
[----:B------:R-:W-:Y:S01]  /*5f70*/  FMUL R16, R99, 0.25 ;  /* 0x3e80000063107820 */ /* 0x000fe20000400000 */
[----:B------:R-:W-:Y:S01]  /*5f80*/  FMUL R17, R98, 0.25 ;  /* 0x3e80000062117820 */ /* 0x000fe20000400000 */
[----:B------:R-:W-:-:S02]  /*5f90*/  IMAD.MOV.U32 R43, RZ, RZ, 0x3dc6b27f ;  /* 0x3dc6b27fff2b7424 */ /* 0x000fc400078e00ff */
[----:B------:R-:W-:Y:S01]  /*5fa0*/  FMUL R26, R117, 0.25 ;  /* 0x3e800000751a7820 */ /* 0x000fe20000400000 */
[----:B------:R-:W-:Y:S01]  /*5fb0*/  FMUL R63, R112, 0.25 ;  /* 0x3e800000703f7820 */ /* 0x000fe20000400000 */
[----:B------:R-:W-:Y:S01]  /*5fc0*/  FMUL R30, R109, 0.25 ;  /* 0x3e8000006d1e7820 */ /* 0x000fe20000400000 */
[----:B------:R-:W1:Y:S01]  /*5fd0*/  LDC R6, c[0x0][0x278] ;  /* 0x00009e00ff067b82 */ /* 0x000e620000000800 */
[----:B------:R-:W4:Y:S01]  /*5fe0*/  S2R R120, SR_CTAID.X ;  /* 0x0000000000787919 */ /* 0x000f220000002500 */
[----:B------:R-:W-:Y:S01]  /*5ff0*/  ULDC.64 UR4, c[0x0][0x270] ;  /* 0x00009c0000047ab9 */ /* 0x000fe20000000a00 */
[----:B0-----:R-:W-:Y:S02]  /*6000*/  LOP3.LUT R36, R121, 0x8, RZ, 0xc0, !PT ;  /* 0x0000000879247812 */ /* 0x001fe400078ec0ff */
[----:B------:R-:W-:-:S04]  /*6010*/  SHF.R.U32.HI R25, RZ, 0x8, R121 ;  /* 0x00000008ff197819 */ /* 0x000fc80000011679 */
[----:B------:R-:W-:-:S05]  /*6020*/  SGXT.U32 R25, R25, 0x1 ;  /* 0x000000011919781a */ /* 0x000fca0000000000 */
[----:B-1----:R-:W-:-:S04]  /*6030*/  IMAD R25, R25, R6, RZ ;  /* 0x0000000619197224 */ /* 0x002fc800078e02ff */
[----:B------:R-:W-:-:S04]  /*6040*/  IMAD R27, R6, 0x2, R25 ;  /* 0x00000002061b7824 */ /* 0x000fc800078e0219 */
[----:B------:R-:W-:Y:S01]  /*6050*/  IMAD R57, R6, 0x2, R27 ;  /* 0x0000000206397824 */ /* 0x000fe200078e021b */
[----:B------:R-:W-:Y:S01]  /*6060*/  BAR.SYNC.DEFER_BLOCKING 0x0 ;  /* 0x0000000000007b1d */ /* 0x000fe20000010000 */
[----:B--2---:R-:W-:-:S04]  /*6070*/  FSETP.GT.AND P0, PT, |R8|, 8.50705917302346158658e+37, PT ;  /* 0x7e8000000800780b */ /* 0x004fc80003f04200 */
[----:B------:R-:W-:Y:S01]  /*6080*/  FSEL R23, R2, R119, P0 ;  /* 0x0000007702177208 */ /* 0x000fe20000000000 */
[----:B------:R-:W-:Y:S01]  /*6090*/  FMUL R2, R111, 0.25 ;  /* 0x3e8000006f027820 */ /* 0x000fe20000400000 */
[----:B------:R-:W-:Y:S01]  /*60a0*/  FSEL R22, R3, R118, P0 ;  /* 0x0000007603167208 */ /* 0x000fe20000000000 */
[----:B------:R-:W-:Y:S01]  /*60b0*/  FMUL R3, R110, 0.25 ;  /* 0x3e8000006e037820 */ /* 0x000fe20000400000 */
[----:B---3--:R-:W-:Y:S02]  /*60c0*/  FSETP.GT.AND P1, PT, |R9|, 8.50705917302346158658e+37, PT ;  /* 0x7e8000000900780b */ /* 0x008fe40003f24200 */
[----:B------:R-:W-:Y:S01]  /*60d0*/  FSEL R19, R2, R111, P0 ;  /* 0x0000006f02137208 */ /* 0x000fe20000000000 */
[----:B------:R-:W-:Y:S01]  /*60e0*/  FMUL R2, R95, 0.25 ;  /* 0x3e8000005f027820 */ /* 0x000fe20000400000 */
[----:B------:R-:W-:Y:S01]  /*60f0*/  FSEL R18, R3, R110, P0 ;  /* 0x0000006e03127208 */ /* 0x000fe20000000000 */
[----:B------:R-:W-:Y:S01]  /*6100*/  FMUL R3, R102, 0.25 ;  /* 0x3e80000066037820 */ /* 0x000fe20000400000 */
[----:B------:R-:W-:-:S02]  /*6110*/  FSEL R15, R4, R103, P0 ;  /* 0x00000067040f7208 */ /* 0x000fc40000000000 */
[----:B------:R-:W-:Y:S01]  /*6120*/  FSEL R95, R2, R95, P0 ;  /* 0x0000005f025f7208 */ /* 0x000fe20000000000 */
[----:B------:R-:W-:Y:S01]  /*6130*/  FMUL R2, R91, 0.25 ;  /* 0x3e8000005b027820 */ /* 0x000fe20000400000 */
[----:B------:R-:W-:Y:S02]  /*6140*/  FSEL R14, R3, R102, P0 ;  /* 0x00000066030e7208 */ /* 0x000fe40000000000 */
[----:B------:R-:W-:Y:S02]  /*6150*/  FSETP.GEU.AND P2, PT, R9, 1.175494350822287508e-38, PT ;  /* 0x008000000900780b */ /* 0x000fe40003f4e000 */
[----:B------:R-:W-:Y:S01]  /*6160*/  FSEL R91, R2, R91, P0 ;  /* 0x0000005b025b7208 */ /* 0x000fe20000000000 */
[----:B------:R-:W-:Y:S01]  /*6170*/  FMUL R2, R113, 0.25 ;  /* 0x3e80000071027820 */ /* 0x000fe20000400000 */
[----:B------:R-:W-:Y:S01]  /*6180*/  FMUL R3, R116, 0.25 ;  /* 0x3e80000074037820 */ /* 0x000fe20000400000 */
[----:B------:R-:W-:Y:S02]  /*6190*/  FSEL R94, R7, R94, P0 ;  /* 0x0000005e075e7208 */ /* 0x000fe40000000000 */
[----:B------:R-:W-:-:S02]  /*61a0*/  FSETP.GEU.AND P3, PT, R8, 1.175494350822287508e-38, PT ;  /* 0x008000000800780b */ /* 0x000fc40003f6e000 */
[----:B------:R-:W-:Y:S01]  /*61b0*/  FSEL R59, R2, R113, P1 ;  /* 0x00000071023b7208 */ /* 0x000fe20000800000 */
[----:B------:R-:W-:Y:S01]  /*61c0*/  FMUL R2, R105, 0.25 ;  /* 0x3e80000069027820 */ /* 0x000fe20000400000 */
[----:B------:R-:W-:Y:S01]  /*61d0*/  FSEL R28, R3, R116, P1 ;  /* 0x00000074031c7208 */ /* 0x000fe20000800000 */
[----:B------:R-:W-:Y:S01]  /*61e0*/  FMUL R3, R108, 0.25 ;  /* 0x3e8000006c037820 */ /* 0x000fe20000400000 */
[----:B------:R-:W-:Y:S02]  /*61f0*/  FSETP.GEU.AND P4, PT, |R8|, 1.175494350822287508e-38, PT ;  /* 0x008000000800780b */ /* 0x000fe40003f8e200 */
[----:B------:R-:W-:Y:S01]  /*6200*/  FSEL R105, R2, R105, P1 ;  /* 0x0000006902697208 */ /* 0x000fe20000800000 */
[----:B------:R-:W-:Y:S01]  /*6210*/  FMUL R2, R101, 0.25 ;  /* 0x3e80000065027820 */ /* 0x000fe20000400000 */
[----:B------:R-:W-:Y:S01]  /*6220*/  FSEL R108, R3, R108, P1 ;  /* 0x0000006c036c7208 */ /* 0x000fe20000800000 */
[----:B------:R-:W-:Y:S01]  /*6230*/  FMUL R3, R104, 0.25 ;  /* 0x3e80000068037820 */ /* 0x000fe20000400000 */
[----:B------:R-:W-:-:S02]  /*6240*/  FSEL R24, R24, R115, P0 ;  /* 0x0000007318187208 */ /* 0x000fc40000000000 */
[----:B------:R-:W-:Y:S01]  /*6250*/  FSEL R101, R2, R101, P1 ;  /* 0x0000006502657208 */ /* 0x000fe20000800000 */
[----:B------:R-:W-:Y:S01]  /*6260*/  FMUL R2, R93, 0.25 ;  /* 0x3e8000005d027820 */ /* 0x000fe20000400000 */
[----:B------:R-:W-:Y:S01]  /*6270*/  FSEL R104, R3, R104, P1 ;  /* 0x0000006803687208 */ /* 0x000fe20000800000 */
[----:B------:R-:W-:Y:S01]  /*6280*/  FMUL R3, R96, 0.25 ;  /* 0x3e80000060037820 */ /* 0x000fe20000400000 */
[----:B------:R-:W-:Y:S02]  /*6290*/  FSEL R29, R29, R114, P0 ;  /* 0x000000721d1d7208 */ /* 0x000fe40000000000 */
[----:B------:R-:W-:Y:S02]  /*62a0*/  FSEL R93, R2, R93, P1 ;  /* 0x0000005d025d7208 */ /* 0x000fe40000800000 */
[----:B------:R-:W-:Y:S01]  /*62b0*/  LOP3.LUT R2, R121, 0x7, RZ, 0xc0, !PT ;  /* 0x0000000779027812 */ /* 0x000fe200078ec0ff */
[----:B------:R-:W-:Y:S01]  /*62c0*/  FMUL R4, R97, 0.25 ;  /* 0x3e80000061047820 */ /* 0x000fe20000400000 */
[----:B------:R-:W-:-:S02]  /*62d0*/  FSEL R92, R11, R92, P1 ;  /* 0x0000005c0b5c7208 */ /* 0x000fc40000800000 */
[----:B------:R-:W-:Y:S02]  /*62e0*/  LEA R11, R2, UR29, 0x4 ;  /* 0x0000001d020b7c11 */ /* 0x000fe4000f8e20ff */
[----:B------:R-:W-:Y:S01]  /*62f0*/  FSEL R96, R3, R96, P1 ;  /* 0x0000006003607208 */ /* 0x000fe20000800000 */
[----:B------:R-:W-:Y:S01]  /*6300*/  IMAD.SHL.U32 R3, R121, 0x8, RZ ;  /* 0x0000000879037824 */ /* 0x000fe200078e00ff */
[----:B------:R-:W-:Y:S01]  /*6310*/  FSEL R97, R4, R97, P1 ;  /* 0x0000006104617208 */ /* 0x000fe20000800000 */
[----:B------:R-:W-:Y:S01]  /*6320*/  FMUL R4, R89, 0.25 ;  /* 0x3e80000059047820 */ /* 0x000fe20000400000 */
[--C-:B------:R-:W-:Y:S01]  /*6330*/  IMAD R13, R2, -0x8, R11.reuse ;  /* 0xfffffff8020d7824 */ /* 0x100fe200078e020b */
[----:B------:R-:W-:Y:S01]  /*6340*/  FSEL R20, R20, R107, P0 ;  /* 0x0000006b14147208 */ /* 0x000fe20000000000 */
[----:B------:R-:W-:Y:S01]  /*6350*/  IMAD.SHL.U32 R2, R121, 0x4, RZ ;  /* 0x0000000479027824 */ /* 0x000fe200078e00ff */
[----:B------:R-:W-:Y:S01]  /*6360*/  LOP3.LUT R34, R3, 0xf80, RZ, 0xc0, !PT ;  /* 0x00000f8003227812 */ /* 0x000fe200078ec0ff */
[----:B------:R-:W-:Y:S01]  /*6370*/  IMAD R11, R36, 0x200, R11 ;  /* 0x00000200240b7824 */ /* 0x000fe200078e020b */
[----:B------:R-:W-:Y:S01]  /*6380*/  FSEL R89, R4, R89, P1 ;  /* 0x0000005904597208 */ /* 0x000fe20000800000 */
[----:B------:R-:W-:Y:S01]  /*6390*/  FMUL R3, R88, 0.25 ;  /* 0x3e80000058037820 */ /* 0x000fe20000400000 */
[----:B------:R-:W-:Y:S01]  /*63a0*/  LOP3.LUT R4, R2, 0x3c0, RZ, 0xc0, !PT ;  /* 0x000003c002047812 */ /* 0x000fe200078ec0ff */
[----:B------:R-:W-:Y:S01]  /*63b0*/  FMUL R2, R9, 8388608 ;  /* 0x4b00000009027820 */ /* 0x000fe20000400000 */
[----:B------:R-:W-:-:S02]  /*63c0*/  IMAD.IADD R34, R34, 0x1, R11 ;  /* 0x0000000122227824 */ /* 0x000fc400078e020b */
[----:B------:R-:W-:Y:S01]  /*63d0*/  FMUL R11, R8, 8388608 ;  /* 0x4b000000080b7820 */ /* 0x000fe20000400000 */
[----:B------:R-:W-:Y:S01]  /*63e0*/  FSEL R88, R3, R88, P1 ;  /* 0x0000005803587208 */ /* 0x000fe20000800000 */
[----:B------:R-:W-:Y:S01]  /*63f0*/  FMUL R7, R90, 0.25 ;  /* 0x3e8000005a077820 */ /* 0x000fe20000400000 */
[----:B------:R-:W-:Y:S01]  /*6400*/  FSEL R3, R2, R9, !P2 ;  /* 0x0000000902037208 */ /* 0x000fe20005000000 */
[----:B------:R-:W-:Y:S01]  /*6410*/  IMAD.IADD R39, R4, 0x1, R13 ;  /* 0x0000000104277824 */ /* 0x000fe200078e020d */
[----:B------:R-:W-:Y:S01]  /*6420*/  FSEL R2, R11, R8, !P3 ;  /* 0x000000080b027208 */ /* 0x000fe20005800000 */
[----:B------:R-:W-:Y:S01]  /*6430*/  @P0 FMUL R8, R8, 0.25 ;  /* 0x3e80000008080820 */ /* 0x000fe20000400000 */
[----:B------:R-:W-:Y:S01]  /*6440*/  FSEL R21, R21, R106, P0 ;  /* 0x0000006a15157208 */ /* 0x000fe20000000000 */
[----:B------:R-:W-:Y:S01]  /*6450*/  VIADD R4, R3, 0xc0cafb0d ;  /* 0xc0cafb0d03047836 */ /* 0x000fe20000000000 */
[----:B------:R-:W-:Y:S02]  /*6460*/  FSEL R16, R16, R99, P0 ;  /* 0x0000006310107208 */ /* 0x000fe40000000000 */
[----:B------:R-:W-:-:S02]  /*6470*/  FSEL R17, R17, R98, P0 ;  /* 0x0000006211117208 */ /* 0x000fc40000000000 */
[----:B------:R-:W-:Y:S02]  /*6480*/  FSEL R90, R7, R90, P0 ;  /* 0x0000005a075a7208 */ /* 0x000fe40000000000 */
[C---:B------:R-:W-:Y:S01]  /*6490*/  FSETP.GEU.AND P0, PT, |R9|.reuse, 1.175494350822287508e-38, PT ;  /* 0x008000000900780b */ /* 0x040fe20003f0e200 */
[----:B------:R-:W-:Y:S01]  /*64a0*/  VIADD R11, R2, 0xc0cafb0d ;  /* 0xc0cafb0d020b7836 */ /* 0x000fe20000000000 */
[----:B------:R-:W-:Y:S01]  /*64b0*/  LOP3.LUT R10, R4, 0xff800000, RZ, 0xc0, !PT ;  /* 0xff800000040a7812 */ /* 0x000fe200078ec0ff */
[----:B------:R-:W-:Y:S01]  /*64c0*/  @P1 FMUL R9, R9, 0.25 ;  /* 0x3e80000009091820 */ /* 0x000fe20000400000 */
[----:B------:R-:W-:Y:S02]  /*64d0*/  FSEL R41, RZ, -23, P2 ;  /* 0xc1b80000ff297808 */ /* 0x000fe40001000000 */
[----:B------:R-:W-:Y:S02]  /*64e0*/  LOP3.LUT R11, R11, 0xff800000, RZ, 0xc0, !PT ;  /* 0xff8000000b0b7812 */ /* 0x000fe400078ec0ff */
[----:B------:R-:W-:Y:S01]  /*64f0*/  I2FP.F32.S32 R12, R10 ;  /* 0x0000000a000c7245 */ /* 0x000fe20000201400 */
[----:B------:R-:W-:Y:S01]  /*6500*/  IMAD.IADD R10, R3, 0x1, -R10 ;  /* 0x00000001030a7824 */ /* 0x000fe200078e0a0a */
[----:B------:R-:W-:-:S02]  /*6510*/  FSEL R42, RZ, -23, P3 ;  /* 0xc1b80000ff2a7808 */ /* 0x000fc40001800000 */
[----:B------:R-:W-:Y:S01]  /*6520*/  I2FP.F32.S32 R13, R11 ;  /* 0x0000000b000d7245 */ /* 0x000fe20000201400 */
[----:B------:R-:W-:Y:S01]  /*6530*/  FFMA.FTZ R41, R12, 1.1920928955078125e-07, R41 ;  /* 0x340000000c297823 */ /* 0x000fe20000010029 */
[----:B------:R-:W-:Y:S01]  /*6540*/  @!P0 FMUL R9, R9, 16777216 ;  /* 0x4b80000009098820 */ /* 0x000fe20000400000 */
[----:B------:R-:W-:Y:S01]  /*6550*/  FADD R12, R10, -1 ;  /* 0xbf8000000a0c7421 */ /* 0x000fe20000000000 */
[----:B------:R-:W-:Y:S02]  /*6560*/  IMAD.IADD R11, R2, 0x1, -R11 ;  /* 0x00000001020b7824 */ /* 0x000fe400078e0a0b */
[----:B------:R-:W-:Y:S02]  /*6570*/  FFMA.FTZ R42, R13, 1.1920928955078125e-07, R42 ;  /* 0x340000000d2a7823 */ /* 0x000fe4000001002a */
[----:B------:R0:W-:Y:S01]  /*6580*/  MUFU.RCP R13, R9 ;  /* 0x00000009000d7308 */ /* 0x0001e20000001000 */
[----:B------:R-:W-:Y:S01]  /*6590*/  LEA.HI R4, R36, R39, RZ, 0x1f ;  /* 0x0000002724047211 */ /* 0x000fe200078ff8ff */
[----:B------:R-:W-:Y:S01]  /*65a0*/  @!P4 FMUL R8, R8, 16777216 ;  /* 0x4b8000000808c820 */ /* 0x000fe20000400000 */
[----:B------:R-:W-:Y:S01]  /*65b0*/  FADD R36, R11, -1 ;  /* 0xbf8000000b247421 */ /* 0x000fe20000000000 */
[----:B0-----:R-:W-:-:S03]  /*65c0*/  FFMA.FTZ R9, R12, R43, -0.16845393180847167969 ;  /* 0xbe2c7f300c097423 */ /* 0x001fc6000001002b */
[----:B------:R-:W-:Y:S01]  /*65d0*/  FFMA.FTZ R11, R36, R43, -0.16845393180847167969 ;  /* 0xbe2c7f30240b7423 */ /* 0x000fe2000001002b */
[C---:B------:R-:W-:Y:S01]  /*65e0*/  FFMA.FTZ R9, R12.reuse, R9, 0.1716887056827545166 ;  /* 0x3e2fcf2a0c097423 */ /* 0x040fe20000010009 */
[----:B------:R-:W0:Y:S03]  /*65f0*/  MUFU.RCP R8, R8 ;  /* 0x0000000800087308 */ /* 0x000e260000001000 */
[----:B------:R-:W-:Y:S01]  /*6600*/  FFMA.FTZ R9, R12, R9, -0.17900948226451873779 ;  /* 0xbe374e430c097423 */ /* 0x000fe20000010009 */
[----:B------:R-:W-:Y:S01]  /*6610*/  FFMA.FTZ R11, R36, R11, 0.1716887056827545166 ;  /* 0x3e2fcf2a240b7423 */ /* 0x000fe2000001000b */
[----:B------:R-:W-:Y:S02]  /*6620*/  FMUL R7, R100, 0.25 ;  /* 0x3e80000064077820 */ /* 0x000fe40000400000 */
[----:B------:R-:W-:Y:S01]  /*6630*/  FFMA.FTZ R9, R12, R9, 0.20512372255325317383 ;  /* 0x3e520bf40c097423 */ /* 0x000fe20000010009 */
[----:B------:R-:W-:Y:S01]  /*6640*/  FFMA.FTZ R11, R36, R11, -0.17900948226451873779 ;  /* 0xbe374e43240b7423 */ /* 0x000fe2000001000b */
[----:B------:R-:W-:-:S02]  /*6650*/  FSEL R26, R26, R117, P1 ;  /* 0x000000751a1a7208 */ /* 0x000fc40000800000 */
[----:B------:R-:W-:Y:S01]  /*6660*/  FFMA.FTZ R9, R12, R9, -0.24046532809734344482 ;  /* 0xbe763c8b0c097423 */ /* 0x000fe20000010009 */
[----:B------:R-:W-:Y:S02]  /*6670*/  FSEL R63, R63, R112, P1 ;  /* 0x000000703f3f7208 */ /* 0x000fe40000800000 */
[----:B------:R-:W-:Y:S02]  /*6680*/  FSEL R30, R30, R109, P1 ;  /* 0x0000006d1e1e7208 */ /* 0x000fe40000800000 */
[----:B------:R-:W-:Y:S01]  /*6690*/  FSEL R100, R7, R100, P1 ;  /* 0x0000006407647208 */ /* 0x000fe20000800000 */
[----:B------:R-:W-:Y:S01]  /*66a0*/  FFMA.FTZ R11, R36, R11, 0.20512372255325317383 ;  /* 0x3e520bf4240b7423 */ /* 0x000fe2000001000b */
[----:B------:R-:W-:Y:S01]  /*66b0*/  FFMA.FTZ R9, R12, R9, 0.28857114911079406738 ;  /* 0x3e93bf990c097423 */ /* 0x000fe20000010009 */
[----:B------:R-:W-:Y:S01]  /*66c0*/  @!P4 FMUL R23, R23, 16777216 ;  /* 0x4b8000001717c820 */ /* 0x000fe20000400000 */
        /* <DEDUP_REMOVED lines=31> */
[----:B------:R-:W-:Y:S01]  /*68c0*/  FFMA.FTZ R11, R36, R11, -0.24046532809734344482 ;  /* 0xbe763c8b240b7423 */ /* 0x000fe2000001000b */
[----:B------:R-:W-:Y:S01]  /*68d0*/  FFMA.FTZ R9, R12, R9, -0.36067417263984680176 ;  /* 0xbeb8aa490c097423 */ /* 0x000fe20000010009 */
[C---:B0-----:R-:W-:Y:S01]  /*68e0*/  FMUL R23, R8.reuse, R23 ;  /* 0x0000001708177220 */ /* 0x041fe20000400000 */
[C---:B------:R-:W-:Y:S01]  /*68f0*/  FMUL R22, R8.reuse, R22 ;  /* 0x0000001608167220 */ /* 0x040fe20000400000 */
        /* <DEDUP_REMOVED lines=13> */
[----:B------:R-:W-:Y:S01]  /*69d0*/  FMUL R39, R8, R90 ;  /* 0x0000005a08277220 */ /* 0x000fe20000400000 */
        /* <DEDUP_REMOVED lines=16> */
[----:B------:R-:W-:Y:S01]  /*6ae0*/  FFMA.FTZ R13, R36, R11, 0.28857114911079406738 ;  /* 0x3e93bf99240d7423 */ /* 0x000fe2000001000b */
[----:B------:R-:W-:-:S03]  /*6af0*/  FFMA.FTZ R11, R12, R9, 0.48089820146560668945 ;  /* 0x3ef6384a0c0b7423 */ /* 0x000fc60000010009 */
[----:B------:R-:W-:Y:S01]  /*6b00*/  FFMA.FTZ R13, R36, R13, -0.36067417263984680176 ;  /* 0xbeb8aa49240d7423 */ /* 0x000fe2000001000d */
[----:B------:R-:W-:-:S03]  /*6b10*/  FFMA.FTZ R11, R12, R11, -0.72134751081466674805 ;  /* 0xbf38aa3b0c0b7423 */ /* 0x000fc6000001000b */
[----:B------:R-:W-:Y:S01]  /*6b20*/  FFMA.FTZ R13, R36, R13, 0.48089820146560668945 ;  /* 0x3ef6384a240d7423 */ /* 0x000fe2000001000d */
[----:B------:R-:W-:Y:S01]  /*6b30*/  FMUL R11, R12, R11 ;  /* 0x0000000b0c0b7220 */ /* 0x000fe20000400000 */
[----:B------:R-:W-:Y:S02]  /*6b40*/  F2FP.F16.F32.PACK_AB R9, R93, R10 ;  /* 0x0000000a5d09723e */ /* 0x000fe400000000ff */
[----:B------:R-:W-:Y:S01]  /*6b50*/  FFMA.FTZ R45, R36, R13, -0.72134751081466674805 ;  /* 0xbf38aa3b242d7423 */ /* 0x000fe2000001000d */
[----:B------:R-:W-:Y:S01]  /*6b60*/  FMUL R13, R12, R11 ;  /* 0x0000000b0c0d7220 */ /* 0x000fe20000400000 */
[----:B------:R-:W-:Y:S02]  /*6b70*/  F2FP.F16.F32.PACK_AB R8, R8, R43 ;  /* 0x0000002b0808723e */ /* 0x000fe400000000ff */
[----:B------:R-:W-:Y:S02]  /*6b80*/  F2FP.F16.F32.PACK_AB R10, R94, R39 ;  /* 0x000000275e0a723e */ /* 0x000fe400000000ff */
[----:B------:R-:W-:Y:S01]  /*6b90*/  F2FP.F16.F32.PACK_AB R11, R95, R40 ;  /* 0x000000285f0b723e */ /* 0x000fe200000000ff */
[----:B------:R-:W-:Y:S01]  /*6ba0*/  FMUL R45, R36, R45 ;  /* 0x0000002d242d7220 */ /* 0x000fe20000400000 */
[----:B------:R-:W-:-:S03]  /*6bb0*/  ISETP.GE.U32.AND P2, PT, R2, 0x7f800000, PT ;  /* 0x7f8000000200780c */ /* 0x000fc60003f46070 */
[----:B------:R0:W-:Y:S01]  /*6bc0*/  STSM.16.M88.4 [R34], R8 ;  /* 0x0000000822007844 */ /* 0x0001e20000000200 */
[----:B------:R-:W-:Y:S01]  /*6bd0*/  FMUL R45, R36, R45 ;  /* 0x0000002d242d7220 */ /* 0x000fe20000400000 */
[----:B------:R-:W-:-:S03]  /*6be0*/  FFMA.FTZ R12, R12, 1.4426950216293334961, R13 ;  /* 0x3fb8aa3b0c0c7823 */ /* 0x000fc6000001000d */
[----:B------:R-:W-:-:S04]  /*6bf0*/  FFMA.FTZ R13, R36, 1.4426950216293334961, R45 ;  /* 0x3fb8aa3b240d7823 */ /* 0x000fc8000001002d */
[----:B------:R-:W-:Y:S01]  /*6c00*/  FADD R42, R42, R13 ;  /* 0x0000000d2a2a7221 */ /* 0x000fe20000000000 */
[----:B------:R-:W-:-:S04]  /*6c10*/  @P2 IMAD.MOV.U32 R13, RZ, RZ, 0x7f800000 ;  /* 0x7f800000ff0d2424 */ /* 0x000fc800078e00ff */
[----:B------:R-:W-:Y:S01]  /*6c20*/  @P2 FFMA.FTZ R42, R2, R13, +INF ;  /* 0x7f800000022a2423 */ /* 0x000fe2000001000d */
[----:B0-----:R-:W-:Y:S02]  /*6c30*/  LOP3.LUT R8, R121, 0x1ff, RZ, 0xc0, !PT ;  /* 0x000001ff79087812 */ /* 0x001fe400078ec0ff */
[----:B------:R-:W-:Y:S02]  /*6c40*/  F2FP.F16.F32.PACK_AB R13, R101, R52 ;  /* 0x00000034650d723e */ /* 0x000fe400000000ff */
[----:B------:R-:W-:Y:S01]  /*6c50*/  LEA R52, R8, UR29, 0x4 ;  /* 0x0000001d08347c11 */ /* 0x000fe2000f8e20ff */
[----:B------:R-:W-:Y:S01]  /*6c60*/  BAR.SYNC.DEFER_BLOCKING 0x0 ;  /* 0x0000000000007b1d */ /* 0x000fe20000010000 */
[----:B------:R-:W-:Y:S01]  /*6c70*/  ISETP.GE.U32.AND P1, PT, R3, 0x7f800000, PT ;  /* 0x7f8000000300780c */ /* 0x000fe20003f26070 */
[----:B------:R-:W-:Y:S01]  /*6c80*/  FADD R41, R41, R12 ;  /* 0x0000000c29297221 */ /* 0x000fe20000000000 */
[----:B------:R-:W-:-:S03]  /*6c90*/  F2FP.F16.F32.PACK_AB R14, R14, R17 ;  /* 0x000000110e0e723e */ /* 0x000fc600000000ff */
[----:B------:R-:W0:Y:S08]  /*6ca0*/  LDS.128 R8, [R52] ;  /* 0x0000000034087984 */ /* 0x000e300000000c00 */
[----:B------:R-:W-:Y:S01]  /*6cb0*/  @P1 IMAD.MOV.U32 R12, RZ, RZ, 0x7f800000 ;  /* 0x7f800000ff0c1424 */ /* 0x000fe200078e00ff */
[----:B------:R-:W-:-:S03]  /*6cc0*/  F2FP.F16.F32.PACK_AB R15, R15, R16 ;  /* 0x000000100f0f723e */ /* 0x000fc600000000ff */
[----:B------:R-:W-:Y:S01]  /*6cd0*/  @P1 FFMA.FTZ R41, R3, R12, +INF ;  /* 0x7f80000003291423 */ /* 0x000fe2000001000c */
[----:B------:R-:W-:Y:S01]  /*6ce0*/  F2FP.F16.F32.PACK_AB R12, R100, R51 ;  /* 0x00000033640c723e */ /* 0x000fe200000000ff */
[----:B------:R-:W-:Y:S01]  /*6cf0*/  BAR.SYNC.DEFER_BLOCKING 0x0 ;  /* 0x0000000000007b1d */ /* 0x000fe20000010000 */
[----:B------:R-:W-:-:S04]  /*6d00*/  IMAD R7, R6, 0x2, R57 ;  /* 0x0000000206077824 */ /* 0x000fc800078e0239 */
[C---:B------:R-:W-:Y:S01]  /*6d10*/  IMAD R32, R6.reuse, 0x2, R7 ;  /* 0x0000000206207824 */ /* 0x040fe200078e0207 */
[----:B------:R-:W-:Y:S02]  /*6d20*/  STSM.16.M88.4 [R34], R12 ;  /* 0x0000000c22007844 */ /* 0x000fe40000000200 */
[----:B------:R-:W-:Y:S01]  /*6d30*/  BAR.SYNC.DEFER_BLOCKING 0x0 ;  /* 0x0000000000007b1d */ /* 0x000fe20000010000 */
[----:B------:R-:W-:-:S04]  /*6d40*/  IMAD R31, R6, 0x2, R32 ;  /* 0x00000002061f7824 */ /* 0x000fc800078e0220 */
[----:B------:R-:W-:-:S04]  /*6d50*/  IMAD R56, R6, 0x2, R31 ;  /* 0x0000000206387824 */ /* 0x000fc800078e021f */
[----:B------:R-:W-:-:S04]  /*6d60*/  IMAD R55, R6, 0x2, R56 ;  /* 0x0000000206377824 */ /* 0x000fc800078e0238 */
[C---:B------:R-:W-:Y:S01]  /*6d70*/  IMAD R37, R6.reuse, 0x2, R55 ;  /* 0x0000000206257824 */ /* 0x040fe200078e0237 */
[----:B------:R-:W1:Y:S03]  /*6d80*/  LDS.128 R12, [R52] ;  /* 0x00000000340c7984 */ /* 0x000e660000000c00 */
[----:B------:R-:W-:-:S04]  /*6d90*/  IMAD R33, R6, 0x2, R37 ;  /* 0x0000000206217824 */ /* 0x000fc800078e0225 */
[----:B------:R-:W-:Y:S01]  /*6da0*/  IMAD R35, R6, 0x2, R33 ;  /* 0x0000000206237824 */ /* 0x000fe200078e0221 */
[----:B------:R-:W-:-:S03]  /*6db0*/  F2FP.F16.F32.PACK_AB R16, R108, R65 ;  /* 0x000000416c10723e */ /* 0x000fc600000000ff */
[----:B------:R-:W-:Y:S01]  /*6dc0*/  IMAD R54, R6, 0x2, R35 ;  /* 0x0000000206367824 */ /* 0x000fe200078e0223 */
[----:B------:R-:W-:Y:S02]  /*6dd0*/  F2FP.F16.F32.PACK_AB R17, R30, R105 ;  /* 0x000000691e11723e */ /* 0x000fe400000000ff */
[----:B------:R-:W-:Y:S02]  /*6de0*/  F2FP.F16.F32.PACK_AB R18, R18, R21 ;  /* 0x000000151212723e */ /* 0x000fe400000000ff */
[----:B------:R-:W-:Y:S01]  /*6df0*/  F2FP.F16.F32.PACK_AB R19, R19, R20 ;  /* 0x000000141313723e */ /* 0x000fe200000000ff */
[----:B------:R-:W-:Y:S01]  /*6e00*/  BAR.SYNC.DEFER_BLOCKING 0x0 ;  /* 0x0000000000007b1d */ /* 0x000fe20000010000 */
[----:B------:R-:W-:-:S04]  /*6e10*/  IMAD R53, R6, 0x2, R54 ;  /* 0x0000000206357824 */ /* 0x000fc800078e0236 */
[----:B------:R-:W-:-:S04]  /*6e20*/  IMAD R48, R6, 0x2, R53 ;  /* 0x0000000206307824 */ /* 0x000fc800078e0235 */
[----:B------:R-:W-:-:S04]  /*6e30*/  IMAD R47, R6, 0x2, R48 ;  /* 0x00000002062f7824 */ /* 0x000fc800078e0230 */
[C---:B------:R-:W-:Y:S01]  /*6e40*/  IMAD R44, R6.reuse, 0x2, R47 ;  /* 0x00000002062c7824 */ /* 0x040fe200078e022f */
[----:B------:R-:W-:Y:S01]  /*6e50*/  STSM.16.M88.4 [R34], R16 ;  /* 0x0000001022007844 */ /* 0x000fe20000000200 */
[----:B------:R-:W-:Y:S02]  /*6e60*/  BAR.SYNC.DEFER_BLOCKING 0x0 ;  /* 0x0000000000007b1d */ /* 0x000fe40000010000 */
[----:B------:R-:W-:Y:S01]  /*6e70*/  IMAD R43, R6, 0x2, R44 ;  /* 0x00000002062b7824 */ /* 0x000fe200078e022c */
[----:B------:R-:W-:-:S03]  /*6e80*/  FSETP.NEU.AND P0, PT, R3, RZ, PT ;  /* 0x000000ff0300720b */ /* 0x000fc60003f0d000 */
[----:B------:R-:W-:Y:S01]  /*6e90*/  IMAD R38, R6, 0x2, R43 ;  /* 0x0000000206267824 */ /* 0x000fe200078e022b */
[----:B------:R-:W-:Y:S02]  /*6ea0*/  FSETP.NEU.AND P1, PT, R2, RZ, PT ;  /* 0x000000ff0200720b */ /* 0x000fe40003f2d000 */
[----:B------:R-:W2:Y:S01]  /*6eb0*/  LDC.64 R2, c[0x0][0x228] ;  /* 0x00008a00ff027b82 */ /* 0x000ea20000000a00 */
[----:B------:R-:W-:-:S04]  /*6ec0*/  IMAD R39, R6, 0x2, R38 ;  /* 0x0000000206277824 */ /* 0x000fc800078e0226 */
[----:B------:R-:W-:Y:S01]  /*6ed0*/  IMAD R40, R6, 0x2, R39 ;  /* 0x0000000206287824 */ /* 0x000fe200078e0227 */
[----:B----4-:R-:W-:-:S03]  /*6ee0*/  PRMT R120, R121, 0x6540, R120 ;  /* 0x0000654079787816 */ /* 0x010fc60000000078 */
[C---:B------:R-:W-:Y:S01]  /*6ef0*/  IMAD R45, R6.reuse, 0x2, R40 ;  /* 0x00000002062d7824 */ /* 0x040fe200078e0228 */
[----:B------:R-:W3:Y:S03]  /*6f00*/  LDS.128 R16, [R52] ;  /* 0x0000000034107984 */ /* 0x000ee60000000c00 */
[----:B------:R-:W-:Y:S01]  /*6f10*/  IMAD R46, R6, 0x2, R45 ;  /* 0x00000002062e7824 */ /* 0x000fe200078e022d */
[----:B------:R-:W-:Y:S01]  /*6f20*/  UIMAD UR4, UR28, UR4, URZ ;  /* 0x000000041c0472a4 */ /* 0x000fe2000f8e023f */
[----:B------:R-:W-:Y:S02]  /*6f30*/  IMAD R36, R120, UR5, RZ ;  /* 0x0000000578247c24 */ /* 0x000fe4000f8e02ff */
[----:B------:R-:W-:Y:S01]  /*6f40*/  IMAD R49, R6, 0x2, R46 ;  /* 0x0000000206317824 */ /* 0x000fe200078e022e */
[----:B------:R-:W-:Y:S01]  /*6f50*/  USHF.L.U32 UR5, UR4, 0x1, URZ ;  /* 0x0000000104057899 */ /* 0x000fe2000800063f */
[----:B------:R-:W-:-:S02]  /*6f60*/  IMAD.SHL.U32 R21, R36, 0x2, RZ ;  /* 0x0000000224157824 */ /* 0x000fc400078e00ff */
[----:B------:R-:W-:Y:S01]  /*6f70*/  IMAD R50, R6, 0x2, R49 ;  /* 0x0000000206327824 */ /* 0x000fe200078e0231 */
[----:B------:R-:W-:Y:S01]  /*6f80*/  F2FP.F16.F32.PACK_AB R20, R28, R63 ;  /* 0x0000003f1c14723e */ /* 0x000fe200000000ff */
[----:B------:R-:W-:Y:S01]  /*6f90*/  BAR.SYNC.DEFER_BLOCKING 0x0 ;  /* 0x0000000000007b1d */ /* 0x000fe20000010000 */
[----:B--2---:R-:W-:Y:S01]  /*6fa0*/  IADD3 R64, P2, P3, R21, UR5, R2 ;  /* 0x0000000515407c10 */ /* 0x004fe2000fb5e002 */
[----:B------:R-:W-:Y:S01]  /*6fb0*/  IMAD R51, R6, 0x2, R50 ;  /* 0x0000000206337824 */ /* 0x000fe200078e0232 */
[----:B------:R-:W-:Y:S02]  /*6fc0*/  F2FP.F16.F32.PACK_AB R21, R26, R59 ;  /* 0x0000003b1a15723e */ /* 0x000fe400000000ff */
[----:B------:R-:W-:Y:S02]  /*6fd0*/  F2FP.F16.F32.PACK_AB R22, R22, R29 ;  /* 0x0000001d1616723e */ /* 0x000fe400000000ff */
[----:B------:R-:W-:Y:S01]  /*6fe0*/  F2FP.F16.F32.PACK_AB R23, R23, R24 ;  /* 0x000000181717723e */ /* 0x000fe200000000ff */
[----:B------:R-:W-:-:S04]  /*6ff0*/  IMAD R60, R6, 0x2, R51 ;  /* 0x00000002063c7824 */ /* 0x000fc800078e0233 */
[----:B------:R-:W-:Y:S01]  /*7000*/  IMAD R61, R6, 0x2, R60 ;  /* 0x00000002063d7824 */ /* 0x000fe200078e023c */
[----:B------:R-:W-:-:S03]  /*7010*/  UIMAD.WIDE UR4, UR4, 0x2, URZ ;  /* 0x00000002040478a5 */ /* 0x000fc6000f8e023f */
[----:B------:R-:W-:Y:S01]  /*7020*/  IMAD R65, R6, 0x2, R61 ;  /* 0x0000000206417824 */ /* 0x000fe200078e023d */
[----:B------:R2:W-:Y:S01]  /*7030*/  STSM.16.M88.4 [R34], R20 ;  /* 0x0000001422007844 */ /* 0x0005e20000000200 */
[----:B------:R-:W-:Y:S01]  /*7040*/  IMAD.HI R36, R36, 0x2, RZ ;  /* 0x0000000224247827 */ /* 0x000fe200078e02ff */
[----:B------:R-:W-:Y:S03]  /*7050*/  BAR.SYNC.DEFER_BLOCKING 0x0 ;  /* 0x0000000000007b1d */ /* 0x000fe60000010000 */
[----:B------:R-:W-:Y:S01]  /*7060*/  IMAD R71, R6, 0x2, R65 ;  /* 0x0000000206477824 */ /* 0x000fe200078e0241 */
[----:B------:R-:W-:Y:S02]  /*7070*/  IADD3.X R78, R36, UR5, R3, P2, P3 ;  /* 0x00000005244e7c10 */ /* 0x000fe400097e6403 */
[-C--:B------:R-:W-:Y:S01]  /*7080*/  LEA R28, P2, R25, R64.reuse, 0x1 ;  /* 0x00000040191c7211 */ /* 0x080fe200078408ff */
[C---:B------:R-:W-:Y:S01]  /*7090*/  IMAD R79, R6.reuse, 0x2, R71 ;  /* 0x00000002064f7824 */ /* 0x040fe200078e0247 */
[-C--:B------:R-:W-:Y:S01]  /*70a0*/  LEA R26, P4, R27, R64.reuse, 0x1 ;  /* 0x000000401b1a7211 */ /* 0x080fe200078808ff */
[----:B------:R-:W-:Y:S01]  /*70b0*/  ULDC UR4, c[0x0][0x27c] ;  /* 0x00009f0000047ab9 */ /* 0x000fe20000000800 */
[----:B------:R-:W-:Y:S01]  /*70c0*/  LEA R24, P3, R57, R64, 0x1 ;  /* 0x0000004039187211 */ /* 0x000fe200078608ff */
[----:B------:R-:W-:Y:S01]  /*70d0*/  IMAD R83, R6, 0x2, R79 ;  /* 0x0000000206537824 */ /* 0x000fe200078e024f */
[----:B------:R-:W-:-:S02]  /*70e0*/  LEA.HI.X.SX32 R29, R25, R78, 0x1, P2 ;  /* 0x0000004e191d7211 */ /* 0x000fc400010f0eff */
[-C--:B------:R-:W-:Y:S01]  /*70f0*/  LEA.HI.X.SX32 R27, R27, R78.reuse, 0x1, P4 ;  /* 0x0000004e1b1b7211 */ /* 0x080fe200020f0eff */
[----:B------:R-:W-:Y:S01]  /*7100*/  IMAD R91, R6, 0x2, R83 ;  /* 0x00000002065b7824 */ /* 0x000fe200078e0253 */
[----:B------:R-:W-:Y:S02]  /*7110*/  LEA.HI.X.SX32 R25, R57, R78, 0x1, P3 ;  /* 0x0000004e39197211 */ /* 0x000fe400018f0eff */
[CC--:B------:R-:W-:Y:S02]  /*7120*/  LEA R2, P6, R7.reuse, R64.reuse, 0x1 ;  /* 0x0000004007027211 */ /* 0x0c0fe400078c08ff */
[C---:B------:R-:W-:Y:S02]  /*7130*/  LEA R6, P5, R32.reuse, R64, 0x1 ;  /* 0x0000004020067211 */ /* 0x040fe400078a08ff */
[-C--:B------:R-:W-:Y:S01]  /*7140*/  LEA.HI.X.SX32 R3, R7, R78.reuse, 0x1, P6 ;  /* 0x0000004e07037211 */ /* 0x080fe200030f0eff */
[----:B0-----:R0:W-:Y:S01]  /*7150*/  STG.E.U16 desc[UR32][R28.64], R8 ;  /* 0x000000081c007986 */ /* 0x0011e2000c101520 */
[----:B------:R-:W-:-:S03]  /*7160*/  LEA.HI.X.SX32 R7, R32, R78, 0x1, P5 ;  /* 0x0000004e20077211 */ /* 0x000fc600028f0eff */
[----:B------:R4:W-:Y:S01]  /*7170*/  STG.E.U16 desc[UR32][R26.64], R9 ;  /* 0x000000091a007986 */ /* 0x0009e2000c101520 */
[----:B------:R-:W-:-:S03]  /*7180*/  LEA R32, P5, R33, R64, 0x1 ;  /* 0x0000004021207211 */ /* 0x000fc600078a08ff */
[----:B------:R-:W-:Y:S01]  /*7190*/  STG.E.U16 desc[UR32][R24.64], R10 ;  /* 0x0000000a18007986 */ /* 0x000fe2000c101520 */
[----:B--2---:R-:W-:-:S03]  /*71a0*/  LEA R20, P4, R56, R64, 0x1 ;  /* 0x0000004038147211 */ /* 0x004fc600078808ff */
[----:B------:R-:W2:Y:S01]  /*71b0*/  LDS.128 R24, [R52] ;  /* 0x0000000034187984 */ /* 0x000ea20000000c00 */
[-C--:B------:R-:W-:Y:S02]  /*71c0*/  LEA.HI.X.SX32 R33, R33, R78.reuse, 0x1, P5 ;  /* 0x0000004e21217211 */ /* 0x080fe400028f0eff */
[----:B------:R-:W-:Y:S02]  /*71d0*/  LEA.HI.X.SX32 R21, R56, R78, 0x1, P4 ;  /* 0x0000004e38157211 */ /* 0x000fe400020f0eff */
[-C--:B------:R-:W-:Y:S02]  /*71e0*/  LEA R66, P5, R47, R64.reuse, 0x1 ;  /* 0x000000402f427211 */ /* 0x080fe400078a08ff */
[-C--:B------:R-:W-:Y:S02]  /*71f0*/  LEA R56, P4, R54, R64.reuse, 0x1 ;  /* 0x0000004036387211 */ /* 0x080fe400078808ff */
[----:B------:R-:W-:Y:S02]  /*7200*/  LEA R22, P3, R55, R64, 0x1 ;  /* 0x0000004037167211 */ /* 0x000fe400078608ff */
[----:B------:R-:W-:-:S02]  /*7210*/  LEA.HI.X.SX32 R67, R47, R78, 0x1, P5 ;  /* 0x0000004e2f437211 */ /* 0x000fc400028f0eff */
[----:B------:R-:W-:Y:S02]  /*7220*/  LEA.HI.X.SX32 R57, R54, R78, 0x1, P4 ;  /* 0x0000004e36397211 */ /* 0x000fe400020f0eff */
[-C--:B------:R-:W-:Y:S02]  /*7230*/  LEA R76, P5, R40, R64.reuse, 0x1 ;  /* 0x00000040284c7211 */ /* 0x080fe400078a08ff */
[----:B------:R-:W-:Y:S02]  /*7240*/  LEA R30, P2, R31, R64, 0x1 ;  /* 0x000000401f1e7211 */ /* 0x000fe400078408ff */
[----:B------:R-:W-:Y:S02]  /*7250*/  LEA.HI.X.SX32 R23, R55, R78, 0x1, P3 ;  /* 0x0000004e37177211 */ /* 0x000fe400018f0eff */
[-C--:B------:R-:W-:Y:S02]  /*7260*/  LEA R54, P4, R43, R64.reuse, 0x1 ;  /* 0x000000402b367211 */ /* 0x080fe400078808ff */
[----:B------:R-:W-:-:S02]  /*7270*/  LEA R58, P3, R53, R64, 0x1 ;  /* 0x00000040353a7211 */ /* 0x000fc400078608ff */
[----:B------:R-:W-:Y:S02]  /*7280*/  LEA R36, P6, R37, R64, 0x1 ;  /* 0x0000004025247211 */ /* 0x000fe400078c08ff */
[-C--:B------:R-:W-:Y:S02]  /*7290*/  LEA.HI.X.SX32 R77, R40, R78.reuse, 0x1, P5 ;  /* 0x0000004e284d7211 */ /* 0x080fe400028f0eff */
[----:B0-----:R-:W-:Y:S02]  /*72a0*/  PRMT R29, R8, 0x7632, R29 ;  /* 0x00007632081d7816 */ /* 0x001fe4000000001d */
[-C--:B------:R-:W-:Y:S02]  /*72b0*/  LEA.HI.X.SX32 R31, R31, R78.reuse, 0x1, P2 ;  /* 0x0000004e1f1f7211 */ /* 0x080fe400010f0eff */
[----:B------:R-:W-:Y:S02]  /*72c0*/  LEA.HI.X.SX32 R55, R43, R78, 0x1, P4 ;  /* 0x0000004e2b377211 */ /* 0x000fe400020f0eff */
[----:B------:R-:W-:-:S02]  /*72d0*/  PRMT R40, R9, 0x7632, R40 ;  /* 0x0000763209287816 */ /* 0x000fc40000000028 */
[----:B------:R-:W-:Y:S01]  /*72e0*/  LEA.HI.X.SX32 R59, R53, R78, 0x1, P3 ;  /* 0x0000004e353b7211 */ /* 0x000fe200018f0eff */
[----:B------:R1:W-:Y:S01]  /*72f0*/  STG.E.U16 desc[UR32][R2.64], R11 ;  /* 0x0000000b02007986 */ /* 0x0003e2000c101520 */
[----:B------:R-:W-:Y:S01]  /*7300*/  PRMT R43, R10, 0x7632, R43 ;  /* 0x000076320a2b7816 */ /* 0x000fe2000000002b */
[----:B----4-:R-:W0:Y:S01]  /*7310*/  LDC.64 R8, c[0x0][0x230] ;  /* 0x00008c00ff087b82 */ /* 0x010e220000000a00 */
[----:B------:R-:W-:Y:S02]  /*7320*/  LEA R34, P2, R35, R64, 0x1 ;  /* 0x0000004023227211 */ /* 0x000fe400078408ff */
[----:B------:R-:W-:Y:S01]  /*7330*/  PRMT R53, R11, 0x7632, R53 ;  /* 0x000076320b357816 */ /* 0x000fe20000000035 */
[----:B------:R-:W-:Y:S01]  /*7340*/  STG.E.U16 desc[UR32][R6.64], R29 ;  /* 0x0000001d06007986 */ /* 0x000fe2000c101520 */
[----:B------:R-:W-:Y:S02]  /*7350*/  LEA.HI.X.SX32 R37, R37, R78, 0x1, P6 ;  /* 0x0000004e25257211 */ /* 0x000fe400030f0eff */
[----:B------:R-:W-:Y:S01]  /*7360*/  LEA R62, P6, R48, R64, 0x1 ;  /* 0x00000040303e7211 */ /* 0x000fe200078c08ff */
[----:B------:R4:W-:Y:S01]  /*7370*/  STG.E.U16 desc[UR32][R30.64], R40 ;  /* 0x000000281e007986 */ /* 0x0009e2000c101520 */
[----:B------:R-:W-:-:S02]  /*7380*/  LEA.HI.X.SX32 R35, R35, R78, 0x1, P2 ;  /* 0x0000004e23237211 */ /* 0x000fc400010f0eff */
[----:B------:R-:W-:Y:S01]  /*7390*/  LEA R68, P2, R44, R64, 0x1 ;  /* 0x000000402c447211 */ /* 0x000fe200078408ff */
[----:B------:R-:W-:Y:S01]  /*73a0*/  STG.E.U16 desc[UR32][R20.64], R43 ;  /* 0x0000002b14007986 */ /* 0x000fe2000c101520 */
[----:B-1----:R-:W-:-:S03]  /*73b0*/  PRMT R3, R12, 0x7632, R3 ;  /* 0x000076320c037816 */ /* 0x002fc60000000003 */
[----:B------:R-:W-:Y:S01]  /*73c0*/  STG.E.U16 desc[UR32][R22.64], R53 ;  /* 0x0000003516007986 */ /* 0x000fe2000c101520 */
[----:B------:R-:W-:Y:S02]  /*73d0*/  LEA R72, P3, R38, R64, 0x1 ;  /* 0x0000004026487211 */ /* 0x000fe400078608ff */
[----:B------:R-:W-:Y:S01]  /*73e0*/  LEA.HI.X.SX32 R63, R48, R78, 0x1, P6 ;  /* 0x0000004e303f7211 */ /* 0x000fe200030f0eff */
[----:B------:R-:W-:Y:S01]  /*73f0*/  STG.E.U16 desc[UR32][R36.64], R12 ;  /* 0x0000000c24007986 */ /* 0x000fe2000c101520 */
[----:B----4-:R-:W-:Y:S02]  /*7400*/  PRMT R31, R13, 0x7632, R31 ;  /* 0x000076320d1f7816 */ /* 0x010fe4000000001f */
[----:B------:R-:W-:Y:S01]  /*7410*/  LEA R74, P6, R39, R64, 0x1 ;  /* 0x00000040274a7211 */ /* 0x000fe200078c08ff */
[----:B------:R1:W-:Y:S01]  /*7420*/  STG.E.U16 desc[UR32][R32.64], R13 ;  /* 0x0000000d20007986 */ /* 0x0003e2000c101520 */
[----:B------:R-:W-:Y:S02]  /*7430*/  LEA.HI.X.SX32 R69, R44, R78, 0x1, P2 ;  /* 0x0000004e2c457211 */ /* 0x000fe400010f0eff */
[----:B------:R-:W-:Y:S01]  /*7440*/  PRMT R2, R15, 0x7632, R2 ;  /* 0x000076320f027816 */ /* 0x000fe20000000002 */
[----:B------:R4:W-:Y:S01]  /*7450*/  STG.E.U16 desc[UR32][R34.64], R14 ;  /* 0x0000000e22007986 */ /* 0x0009e2000c101520 */
[----:B------:R-:W-:-:S02]  /*7460*/  LEA R44, P2, R45, R64, 0x1 ;  /* 0x000000402d2c7211 */ /* 0x000fc400078408ff */
[----:B------:R-:W-:Y:S01]  /*7470*/  LEA R80, P4, R46, R64, 0x1 ;  /* 0x000000402e507211 */ /* 0x000fe200078808ff */
[----:B------:R-:W-:Y:S01]  /*7480*/  STG.E.U16 desc[UR32][R56.64], R15 ;  /* 0x0000000f38007986 */ /* 0x000fe2000c101520 */
[----:B------:R-:W-:Y:S02]  /*7490*/  LEA.HI.X.SX32 R73, R38, R78, 0x1, P3 ;  /* 0x0000004e26497211 */ /* 0x000fe400018f0eff */
[----:B-1----:R-:W-:Y:S01]  /*74a0*/  PRMT R33, R14, 0x7632, R33 ;  /* 0x000076320e217816 */ /* 0x002fe20000000021 */
[----:B------:R-:W-:Y:S01]  /*74b0*/  STG.E.U16 desc[UR32][R58.64], R3 ;  /* 0x000000033a007986 */ /* 0x000fe2000c101520 */
[----:B------:R-:W-:Y:S02]  /*74c0*/  LEA R38, P3, R49, R64, 0x1 ;  /* 0x0000004031267211 */ /* 0x000fe400078608ff */
[----:B------:R-:W-:Y:S01]  /*74d0*/  LEA.HI.X.SX32 R75, R39, R78, 0x1, P6 ;  /* 0x0000004e274b7211 */ /* 0x000fe200030f0eff */
[----:B------:R-:W-:Y:S01]  /*74e0*/  STG.E.U16 desc[UR32][R62.64], R31 ;  /* 0x0000001f3e007986 */ /* 0x000fe2000c101520 */
[----:B------:R-:W-:-:S02]  /*74f0*/  LEA R48, P6, R50, R64, 0x1 ;  /* 0x0000004032307211 */ /* 0x000fc400078c08ff */
[----:B------:R-:W-:Y:S01]  /*7500*/  LEA R84, P5, R51, R64, 0x1 ;  /* 0x0000004033547211 */ /* 0x000fe200078a08ff */
[----:B------:R-:W-:Y:S01]  /*7510*/  STG.E.U16 desc[UR32][R66.64], R33 ;  /* 0x0000002142007986 */ /* 0x000fe2000c101520 */
[----:B------:R-:W-:Y:S02]  /*7520*/  LEA.HI.X.SX32 R45, R45, R78, 0x1, P2 ;  /* 0x0000004e2d2d7211 */ /* 0x000fe400010f0eff */
[----:B---3--:R-:W-:Y:S01]  /*7530*/  PRMT R22, R16, 0x7632, R22 ;  /* 0x0000763210167816 */ /* 0x008fe20000000016 */
[----:B------:R1:W-:Y:S01]  /*7540*/  STG.E.U16 desc[UR32][R68.64], R2 ;  /* 0x0000000244007986 */ /* 0x0003e2000c101520 */
[----:B------:R-:W-:Y:S02]  /*7550*/  LEA R86, P2, R60, R64, 0x1 ;  /* 0x000000403c567211 */ /* 0x000fe400078408ff */
[----:B------:R-:W-:Y:S01]  /*7560*/  LEA.HI.X.SX32 R81, R46, R78, 0x1, P4 ;  /* 0x0000004e2e517211 */ /* 0x000fe200020f0eff */
[----:B------:R-:W-:Y:S01]  /*7570*/  STG.E.U16 desc[UR32][R54.64], R16 ;  /* 0x0000001036007986 */ /* 0x000fe2000c101520 */
[----:B------:R-:W-:-:S02]  /*7580*/  PRMT R40, R17, 0x7632, R40 ;  /* 0x0000763211287816 */ /* 0x000fc40000000028 */
[----:B------:R-:W-:Y:S01]  /*7590*/  LEA R88, P4, R61, R64, 0x1 ;  /* 0x000000403d587211 */ /* 0x000fe200078808ff */
[----:B------:R-:W-:Y:S01]  /*75a0*/  STG.E.U16 desc[UR32][R72.64], R17 ;  /* 0x0000001148007986 */ /* 0x000fe2000c101520 */
[----:B------:R-:W-:Y:S02]  /*75b0*/  LEA.HI.X.SX32 R39, R49, R78, 0x1, P3 ;  /* 0x0000004e31277211 */ /* 0x000fe400018f0eff */
[----:B------:R-:W-:Y:S01]  /*75c0*/  PRMT R6, R18, 0x7632, R6 ;  /* 0x0000763212067816 */ /* 0x000fe20000000006 */
[----:B------:R-:W-:Y:S01]  /*75d0*/  STG.E.U16 desc[UR32][R74.64], R18 ;  /* 0x000000124a007986 */ /* 0x000fe2000c101520 */
[----:B------:R-:W-:Y:S02]  /*75e0*/  LEA R46, P3, R65, R64, 0x1 ;  /* 0x00000040412e7211 */ /* 0x000fe400078608ff */
[----:B------:R-:W-:Y:S01]  /*75f0*/  LEA.HI.X.SX32 R49, R50, R78, 0x1, P6 ;  /* 0x0000004e32317211 */ /* 0x000fe200030f0eff */
[----:B------:R-:W-:Y:S01]  /*7600*/  STG.E.U16 desc[UR32][R76.64], R19 ;  /* 0x000000134c007986 */ /* 0x000fe2000c101520 */
[----:B------:R-:W-:-:S02]  /*7610*/  PRMT R7, R19, 0x7632, R7 ;  /* 0x0000763213077816 */ /* 0x000fc40000000007 */
[----:B------:R-:W-:Y:S01]  /*7620*/  LEA R50, P6, R71, R64, 0x1 ;  /* 0x0000004047327211 */ /* 0x000fe200078c08ff */
[----:B------:R-:W-:Y:S01]  /*7630*/  STG.E.U16 desc[UR32][R44.64], R22 ;  /* 0x000000162c007986 */ /* 0x000fe2000c101520 */
[----:B------:R-:W-:Y:S02]  /*7640*/  LEA.HI.X.SX32 R85, R51, R78, 0x1, P5 ;  /* 0x0000004e33557211 */ /* 0x000fe400028f0eff */
[----:B------:R-:W-:Y:S01]  /*7650*/  LEA R70, P5, R79, R64, 0x1 ;  /* 0x000000404f467211 */ /* 0x000fe200078a08ff */
[----:B------:R-:W-:Y:S01]  /*7660*/  STG.E.U16 desc[UR32][R80.64], R40 ;  /* 0x0000002850007986 */ /* 0x000fe2000c101520 */
[----:B------:R-:W-:Y:S02]  /*7670*/  LEA.HI.X.SX32 R87, R60, R78, 0x1, P2 ;  /* 0x0000004e3c577211 */ /* 0x000fe400010f0eff */
[----:B------:R-:W-:Y:S01]  /*7680*/  LEA R60, P2, R83, R64, 0x1 ;  /* 0x00000040533c7211 */ /* 0x000fe200078408ff */
[----:B------:R3:W-:Y:S01]  /*7690*/  STG.E.U16 desc[UR32][R38.64], R6 ;  /* 0x0000000626007986 */ /* 0x0007e2000c101520 */
[----:B------:R-:W-:-:S02]  /*76a0*/  LEA.HI.X.SX32 R89, R61, R78, 0x1, P4 ;  /* 0x0000004e3d597211 */ /* 0x000fc400020f0eff */
[----:B------:R-:W-:Y:S01]  /*76b0*/  LEA R64, P4, R91, R64, 0x1 ;  /* 0x000000405b407211 */ /* 0x000fe200078808ff */
[----:B------:R0:W-:Y:S01]  /*76c0*/  STG.E.U16 desc[UR32][R48.64], R7 ;  /* 0x0000000730007986 */ /* 0x0001e2000c101520 */
[-C--:B------:R-:W-:Y:S02]  /*76d0*/  LEA.HI.X.SX32 R47, R65, R78.reuse, 0x1, P3 ;  /* 0x0000004e412f7211 */ /* 0x080fe400018f0eff */
[-C--:B------:R-:W-:Y:S01]  /*76e0*/  LEA.HI.X.SX32 R51, R71, R78.reuse, 0x1, P6 ;  /* 0x0000004e47337211 */ /* 0x080fe200030f0eff */
[----:B--2---:R2:W-:Y:S01]  /*76f0*/  STG.E.U16 desc[UR32][R84.64], R24 ;  /* 0x0000001854007986 */ /* 0x0045e2000c101520 */
[----:B------:R-:W-:Y:S02]  /*7700*/  PRMT R11, R24, 0x7632, R11 ;  /* 0x00007632180b7816 */ /* 0x000fe4000000000b */
[----:B------:R-:W-:Y:S01]  /*7710*/  LEA.HI.X.SX32 R71, R79, R78, 0x1, P5 ;  /* 0x0000004e4f477211 */ /* 0x000fe200028f0eff */
[----:B------:R2:W-:Y:S01]  /*7720*/  STG.E.U16 desc[UR32][R86.64], R25 ;  /* 0x0000001956007986 */ /* 0x0005e2000c101520 */
[----:B----4-:R-:W-:-:S02]  /*7730*/  PRMT R35, R25, 0x7632, R35 ;  /* 0x0000763219237816 */ /* 0x010fc40000000023 */
[-C--:B------:R-:W-:Y:S01]  /*7740*/  LEA.HI.X.SX32 R61, R83, R78.reuse, 0x1, P2 ;  /* 0x0000004e533d7211 */ /* 0x080fe200010f0eff */
[----:B------:R2:W-:Y:S01]  /*7750*/  STG.E.U16 desc[UR32][R88.64], R26 ;  /* 0x0000001a58007986 */ /* 0x0005e2000c101520 */
[----:B------:R-:W-:Y:S02]  /*7760*/  PRMT R30, R26, 0x7632, R30 ;  /* 0x000076321a1e7816 */ /* 0x000fe4000000001e */
[----:B------:R-:W-:Y:S01]  /*7770*/  LEA.HI.X.SX32 R65, R91, R78, 0x1, P4 ;  /* 0x0000004e5b417211 */ /* 0x000fe200020f0eff */
[----:B------:R2:W-:Y:S01]  /*7780*/  STG.E.U16 desc[UR32][R46.64], R27 ;  /* 0x0000001b2e007986 */ /* 0x0005e2000c101520 */
[----:B------:R-:W-:-:S03]  /*7790*/  PRMT R32, R27, 0x7632, R32 ;  /* 0x000076321b207816 */ /* 0x000fc60000000020 */
[----:B------:R2:W-:Y:S04]  /*77a0*/  STG.E.U16 desc[UR32][R50.64], R11 ;  /* 0x0000000b32007986 */ /* 0x0005e8000c101520 */
[----:B------:R2:W-:Y:S04]  /*77b0*/  STG.E.U16 desc[UR32][R70.64], R35 ;  /* 0x0000002346007986 */ /* 0x0005e8000c101520 */
[----:B------:R2:W-:Y:S04]  /*77c0*/  STG.E.U16 desc[UR32][R60.64], R30 ;  /* 0x0000001e3c007986 */ /* 0x0005e8000c101520 */
[----:B------:R2:W-:Y:S01]  /*77d0*/  STG.E.U16 desc[UR32][R64.64], R32 ;  /* 0x0000002040007986 */ /* 0x0005e2000c101520 */
[----:B-1----:R-:W-:Y:S01]  /*77e0*/  FSEL R2, R41, -INF , P0 ;  /* 0xff80000029027808 */ /* 0x002fe20000000000 */
[----:B------:R-:W-:Y:S01]  /*77f0*/  IMAD.SHL.U32 R10, R121, 0x2, RZ ;  /* 0x00000002790a7824 */ /* 0x000fe200078e00ff */
[----:B------:R-:W-:-:S03]  /*7800*/  FSEL R3, R42, -INF , P1 ;  /* 0xff8000002a037808 */ /* 0x000fc60000800000 */
[----:B---3--:R-:W-:Y:S01]  /*7810*/  FFMA R6, R2, 0.69314718246459960938, R5 ;  /* 0x3f31721802067823 */ /* 0x008fe20000000005 */
[----:B------:R-:W-:Y:S01]  /*7820*/  LOP3.LUT R5, R10, 0x3f8, RZ, 0xc0, !PT ;  /* 0x000003f80a057812 */ /* 0x000fe200078ec0ff */
[----:B0-----:R-:W-:Y:S01]  /*7830*/  FFMA R7, R3, 0.69314718246459960938, R0 ;  /* 0x3f31721803077823 */ /* 0x001fe20000000000 */
[----:B------:R-:W-:Y:S01]  /*7840*/  BAR.SYNC.DEFER_BLOCKING 0x0 ;  /* 0x0000000000007b1d */ /* 0x000fe20000010000 */
[----:B------:R-:W-:Y:S01]  /*7850*/  UIMAD UR4, UR28, UR4, URZ ;  /* 0x000000041c0472a4 */ /* 0x000fe2000f8e023f */
[----:B------:R-:W-:Y:S01]  /*7860*/  LOP3.LUT P2, RZ, R121, 0x100, RZ, 0xc0, !PT ;  /* 0x0000010079ff7812 */ /* 0x000fe2000784c0ff */
[C---:B------:R-:W-:Y:S02]  /*7870*/  IMAD.SHL.U32 R3, R120.reuse, 0x4, RZ ;  /* 0x0000000478037824 */ /* 0x040fe400078e00ff */
[----:B------:R-:W-:Y:S01]  /*7880*/  USHF.L.U32 UR6, UR4, 0x2, URZ ;  /* 0x0000000204067899 */ /* 0x000fe2000800063f */
[----:B------:R2:W-:Y:S01]  /*7890*/  STS.64 [R5+UR29], R6 ;  /* 0x0000000605007988 */ /* 0x0005e20008000a1d */
[----:B------:R-:W-:Y:S01]  /*78a0*/  UIMAD.WIDE UR4, UR4, 0x4, URZ ;  /* 0x00000004040478a5 */ /* 0x000fe2000f8e023f */
[----:B------:R-:W-:Y:S01]  /*78b0*/  IMAD.HI R0, R120, 0x4, RZ ;  /* 0x0000000478007827 */ /* 0x000fe200078e02ff */
[----:B------:R-:W-:Y:S02]  /*78c0*/  BAR.SYNC.DEFER_BLOCKING 0x0 ;  /* 0x0000000000007b1d */ /* 0x000fe40000010000 */
[----:B------:R-:W-:-:S04]  /*78d0*/  IADD3 R2, P0, P1, R3, UR6, R8 ;  /* 0x0000000603027c10 */ /* 0x000fc8000f91e008 */
[----:B------:R-:W-:Y:S01]  /*78e0*/  IADD3.X R3, R0, UR5, R9, P0, P1 ;  /* 0x0000000500037c10 */ /* 0x000fe200087e2409 */
[----:B------:R-:W-:Y:S08]  /*78f0*/  @P2 EXIT ;  /* 0x000000000000294d */ /* 0x000ff00003800000 */
[----:B--2---:R-:W0:Y:S04]  /*7900*/  LDS R5, [R4] ;  /* 0x0000000004057984 */ /* 0x004e280000000800 */
[----:B0-----:R-:W-:Y:S01]  /*7910*/  STG.E desc[UR32][R2.64], R5 ;  /* 0x0000000502007986 */ /* 0x001fe2000c101920 */
[----:B------:R-:W-:Y:S05]  /*7920*/  EXIT ;  /* 0x000000000000794d */ /* 0x000fea0003800000 */
.L_x_2:
[----:B------:R-:W-:-:S00]  /*7930*/  BRA `(.L_x_2) ;  /* 0xfffffffc00fc7947 */ /* 0x000fc0000383ffff */
[----:B------:R-:W-:-:S00]  /*7940*/  NOP ;  /* 0x0000000000007918 */ /* 0x000fc00000000000 */
        /* <DEDUP_REMOVED lines=11> */
.L_x_3:


//--------------------- .nv.global.init           --------------------------
	.section	.nv.global.init,"aw",@progbits
.nv.global.init:
	.type		_$_str,@object
	.size		_$_str,(.L_0 - _$_str)
_$_str:
        /*0000*/ 	.byte	0x5f, 0x5f, 0x43, 0x55, 0x44, 0x41, 0x5f, 0x46, 0x54, 0x5a, 0x00
.L_0:


//--------------------- .nv.shared.attn_fwd       --------------------------
	.section	.nv.shared.attn_fwd,"aw",@nobits
	.sectionflags	@""
	.align	16
	.zero		1024


//--------------------- .nv.shared.reserved.0     --------------------------
	.section	.nv.shared.reserved.0,"aw",@nobits
	.weak		__nv_reservedSMEM_offset_0_alias
	.size		__nv_reservedSMEM_offset_0_alias, 0, 0
	.other		__nv_reservedSMEM_offset_0_alias,@"STO_CUDA_RESERVED_SHARED STV_DEFAULT"
__nv_reservedSMEM_offset_0_alias:
	.zero		0


//--------------------- .nv.constant0.attn_fwd    --------------------------
	.section	.nv.constant0.attn_fwd,"a",@progbits
	.sectionflags	@""
	.align	4
.nv.constant0.attn_fwd:
	.zero		664


//--------------------- SYMBOLS --------------------------

	.type		.nv.reservedSmem.offset0,@object
	.size		.nv.reservedSmem.offset0,0x4
